//
// Generated by NVIDIA NVVM Compiler
//
// Compiler Build ID: CL-36424714
// Cuda compilation tools, release 13.0, V13.0.88
// Based on NVVM 20.0.0
//

.version 9.0
.target sm_100
.address_size 64

	// .globl	_Z18convolution_sharedPfS_S_iiiiiii
.extern .shared .align 16 .b8 smem[];

.visible .entry _Z18convolution_sharedPfS_S_iiiiiii(
	.param .u64 .ptr .align 1 _Z18convolution_sharedPfS_S_iiiiiii_param_0,
	.param .u64 .ptr .align 1 _Z18convolution_sharedPfS_S_iiiiiii_param_1,
	.param .u64 .ptr .align 1 _Z18convolution_sharedPfS_S_iiiiiii_param_2,
	.param .u32 _Z18convolution_sharedPfS_S_iiiiiii_param_3,
	.param .u32 _Z18convolution_sharedPfS_S_iiiiiii_param_4,
	.param .u32 _Z18convolution_sharedPfS_S_iiiiiii_param_5,
	.param .u32 _Z18convolution_sharedPfS_S_iiiiiii_param_6,
	.param .u32 _Z18convolution_sharedPfS_S_iiiiiii_param_7,
	.param .u32 _Z18convolution_sharedPfS_S_iiiiiii_param_8,
	.param .u32 _Z18convolution_sharedPfS_S_iiiiiii_param_9
)
{
	.reg .pred 	%p<30>;
	.reg .b32 	%r<114>;
	.reg .b32 	%f<153>;
	.reg .b64 	%rd<44>;

	ld.param.u64 	%rd10, [_Z18convolution_sharedPfS_S_iiiiiii_param_0];
	ld.param.u64 	%rd9, [_Z18convolution_sharedPfS_S_iiiiiii_param_1];
	ld.param.u64 	%rd11, [_Z18convolution_sharedPfS_S_iiiiiii_param_2];
	ld.param.u32 	%r46, [_Z18convolution_sharedPfS_S_iiiiiii_param_3];
	ld.param.u32 	%r47, [_Z18convolution_sharedPfS_S_iiiiiii_param_5];
	ld.param.u32 	%r51, [_Z18convolution_sharedPfS_S_iiiiiii_param_6];
	ld.param.u32 	%r48, [_Z18convolution_sharedPfS_S_iiiiiii_param_7];
	ld.param.u32 	%r49, [_Z18convolution_sharedPfS_S_iiiiiii_param_8];
	ld.param.u32 	%r50, [_Z18convolution_sharedPfS_S_iiiiiii_param_9];
	cvta.to.global.u64 	%rd1, %rd10;
	cvta.to.global.u64 	%rd2, %rd11;
	mov.u32 	%r53, %ctaid.y;
	mov.u32 	%r54, %ntid.y;
	mov.u32 	%r55, %tid.y;
	mad.lo.s32 	%r56, %r53, %r54, %r55;
	mov.u32 	%r57, %ctaid.x;
	mov.u32 	%r58, %ntid.x;
	mov.u32 	%r59, %tid.x;
	mad.lo.s32 	%r2, %r57, %r58, %r59;
	setp.lt.s32 	%p1, %r2, 0;
	setp.ge.s32 	%p2, %r2, %r47;
	setp.ge.s32 	%p3, %r56, %r51;
	or.pred  	%p4, %p2, %p3;
	or.pred  	%p5, %p4, %p1;
	@%p5 bra 	$L__BB0_36;
	setp.lt.s32 	%p6, %r49, 1;
	@%p6 bra 	$L__BB0_18;
	setp.lt.s32 	%p7, %r48, 1;
	@%p7 bra 	$L__BB0_18;
	and.b32  	%r3, %r48, 15;
	add.s32 	%r4, %r3, -1;
	and.b32  	%r5, %r48, 7;
	add.s32 	%r6, %r5, -1;
	and.b32  	%r7, %r48, 2147483632;
	and.b32  	%r8, %r48, 3;
	add.s32 	%r9, %r48, 1;
	mul.lo.s32 	%r10, %r50, %r2;
	mul.lo.s32 	%r11, %r50, %r56;
	mov.b32 	%r103, 0;
$L__BB0_4:
	setp.lt.u32 	%p8, %r48, 16;
	add.s32 	%r62, %r103, %r11;
	mad.lo.s32 	%r13, %r62, %r46, %r10;
	mul.lo.s32 	%r14, %r103, %r9;
	mov.b32 	%r106, 0;
	@%p8 bra 	$L__BB0_7;
	mov.b32 	%r104, 0;
$L__BB0_6:
	.pragma "nounroll";
	add.s32 	%r64, %r13, %r104;
	mul.wide.s32 	%rd12, %r64, 4;
	add.s64 	%rd13, %rd1, %rd12;
	ld.global.f32 	%f17, [%rd13];
	add.s32 	%r65, %r104, %r14;
	shl.b32 	%r66, %r65, 2;
	mov.u32 	%r67, smem;
	add.s32 	%r68, %r67, %r66;
	st.shared.f32 	[%r68], %f17;
	ld.global.f32 	%f18, [%rd13+4];
	st.shared.f32 	[%r68+4], %f18;
	ld.global.f32 	%f19, [%rd13+8];
	st.shared.f32 	[%r68+8], %f19;
	ld.global.f32 	%f20, [%rd13+12];
	st.shared.f32 	[%r68+12], %f20;
	ld.global.f32 	%f21, [%rd13+16];
	st.shared.f32 	[%r68+16], %f21;
	ld.global.f32 	%f22, [%rd13+20];
	st.shared.f32 	[%r68+20], %f22;
	ld.global.f32 	%f23, [%rd13+24];
	st.shared.f32 	[%r68+24], %f23;
	ld.global.f32 	%f24, [%rd13+28];
	st.shared.f32 	[%r68+28], %f24;
	ld.global.f32 	%f25, [%rd13+32];
	st.shared.f32 	[%r68+32], %f25;
	ld.global.f32 	%f26, [%rd13+36];
	st.shared.f32 	[%r68+36], %f26;
	ld.global.f32 	%f27, [%rd13+40];
	st.shared.f32 	[%r68+40], %f27;
	ld.global.f32 	%f28, [%rd13+44];
	st.shared.f32 	[%r68+44], %f28;
	ld.global.f32 	%f29, [%rd13+48];
	st.shared.f32 	[%r68+48], %f29;
	ld.global.f32 	%f30, [%rd13+52];
	st.shared.f32 	[%r68+52], %f30;
	ld.global.f32 	%f31, [%rd13+56];
	st.shared.f32 	[%r68+56], %f31;
	ld.global.f32 	%f32, [%rd13+60];
	st.shared.f32 	[%r68+60], %f32;
	add.s32 	%r104, %r104, 16;
	setp.ne.s32 	%p9, %r104, %r7;
	mov.u32 	%r106, %r7;
	@%p9 bra 	$L__BB0_6;
$L__BB0_7:
	setp.eq.s32 	%p10, %r3, 0;
	@%p10 bra 	$L__BB0_17;
	setp.lt.u32 	%p11, %r4, 7;
	@%p11 bra 	$L__BB0_10;
	add.s32 	%r69, %r13, %r106;
	mul.wide.s32 	%rd14, %r69, 4;
	add.s64 	%rd15, %rd1, %rd14;
	ld.global.f32 	%f33, [%rd15];
	add.s32 	%r70, %r106, %r14;
	shl.b32 	%r71, %r70, 2;
	mov.u32 	%r72, smem;
	add.s32 	%r73, %r72, %r71;
	st.shared.f32 	[%r73], %f33;
	ld.global.f32 	%f34, [%rd15+4];
	st.shared.f32 	[%r73+4], %f34;
	ld.global.f32 	%f35, [%rd15+8];
	st.shared.f32 	[%r73+8], %f35;
	ld.global.f32 	%f36, [%rd15+12];
	st.shared.f32 	[%r73+12], %f36;
	ld.global.f32 	%f37, [%rd15+16];
	st.shared.f32 	[%r73+16], %f37;
	ld.global.f32 	%f38, [%rd15+20];
	st.shared.f32 	[%r73+20], %f38;
	ld.global.f32 	%f39, [%rd15+24];
	st.shared.f32 	[%r73+24], %f39;
	ld.global.f32 	%f40, [%rd15+28];
	st.shared.f32 	[%r73+28], %f40;
	add.s32 	%r106, %r106, 8;
$L__BB0_10:
	setp.eq.s32 	%p12, %r5, 0;
	@%p12 bra 	$L__BB0_17;
	setp.lt.u32 	%p13, %r6, 3;
	@%p13 bra 	$L__BB0_13;
	add.s32 	%r74, %r13, %r106;
	mul.wide.s32 	%rd16, %r74, 4;
	add.s64 	%rd17, %rd1, %rd16;
	ld.global.f32 	%f41, [%rd17];
	add.s32 	%r75, %r106, %r14;
	shl.b32 	%r76, %r75, 2;
	mov.u32 	%r77, smem;
	add.s32 	%r78, %r77, %r76;
	st.shared.f32 	[%r78], %f41;
	ld.global.f32 	%f42, [%rd17+4];
	st.shared.f32 	[%r78+4], %f42;
	ld.global.f32 	%f43, [%rd17+8];
	st.shared.f32 	[%r78+8], %f43;
	ld.global.f32 	%f44, [%rd17+12];
	st.shared.f32 	[%r78+12], %f44;
	add.s32 	%r106, %r106, 4;
$L__BB0_13:
	setp.eq.s32 	%p14, %r8, 0;
	@%p14 bra 	$L__BB0_17;
	setp.eq.s32 	%p15, %r8, 1;
	add.s32 	%r79, %r13, %r106;
	mul.wide.s32 	%rd18, %r79, 4;
	add.s64 	%rd3, %rd1, %rd18;
	ld.global.f32 	%f45, [%rd3];
	add.s32 	%r80, %r106, %r14;
	shl.b32 	%r81, %r80, 2;
	mov.u32 	%r82, smem;
	add.s32 	%r22, %r82, %r81;
	st.shared.f32 	[%r22], %f45;
	@%p15 bra 	$L__BB0_17;
	setp.eq.s32 	%p16, %r8, 2;
	ld.global.f32 	%f46, [%rd3+4];
	st.shared.f32 	[%r22+4], %f46;
	@%p16 bra 	$L__BB0_17;
	ld.global.f32 	%f47, [%rd3+8];
	st.shared.f32 	[%r22+8], %f47;
$L__BB0_17:
	add.s32 	%r103, %r103, 1;
	setp.ne.s32 	%p17, %r103, %r49;
	@%p17 bra 	$L__BB0_4;
$L__BB0_18:
	setp.lt.s32 	%p18, %r49, 1;
	bar.sync 	0;
	mov.f32 	%f151, 0f00000000;
	@%p18 bra 	$L__BB0_35;
	setp.lt.s32 	%p19, %r48, 1;
	@%p19 bra 	$L__BB0_35;
	and.b32  	%r24, %r48, 15;
	add.s32 	%r25, %r24, -1;
	and.b32  	%r26, %r48, 7;
	add.s32 	%r27, %r26, -1;
	and.b32  	%r28, %r48, 2147483632;
	and.b32  	%r29, %r48, 3;
	neg.s32 	%r30, %r28;
	add.s64 	%rd4, %rd2, 32;
	shl.b32 	%r84, %r48, 2;
	add.s32 	%r31, %r84, 4;
	mov.f32 	%f151, 0f00000000;
	mov.b32 	%r108, 0;
$L__BB0_21:
	setp.lt.u32 	%p20, %r48, 16;
	mul.lo.s32 	%r33, %r108, %r48;
	mov.b32 	%r112, 0;
	@%p20 bra 	$L__BB0_24;
	mul.wide.u32 	%rd19, %r33, 4;
	add.s64 	%rd43, %rd4, %rd19;
	mov.u32 	%r86, smem;
	mad.lo.s32 	%r87, %r31, %r108, %r86;
	add.s32 	%r109, %r87, 32;
	mov.u32 	%r110, %r30;
$L__BB0_23:
	.pragma "nounroll";
	ld.global.f32 	%f52, [%rd43+-32];
	ld.shared.f32 	%f53, [%r109+-32];
	fma.rn.f32 	%f54, %f52, %f53, %f151;
	ld.global.f32 	%f55, [%rd43+-28];
	ld.shared.f32 	%f56, [%r109+-28];
	fma.rn.f32 	%f57, %f55, %f56, %f54;
	ld.global.f32 	%f58, [%rd43+-24];
	ld.shared.f32 	%f59, [%r109+-24];
	fma.rn.f32 	%f60, %f58, %f59, %f57;
	ld.global.f32 	%f61, [%rd43+-20];
	ld.shared.f32 	%f62, [%r109+-20];
	fma.rn.f32 	%f63, %f61, %f62, %f60;
	ld.global.f32 	%f64, [%rd43+-16];
	ld.shared.f32 	%f65, [%r109+-16];
	fma.rn.f32 	%f66, %f64, %f65, %f63;
	ld.global.f32 	%f67, [%rd43+-12];
	ld.shared.f32 	%f68, [%r109+-12];
	fma.rn.f32 	%f69, %f67, %f68, %f66;
	ld.global.f32 	%f70, [%rd43+-8];
	ld.shared.f32 	%f71, [%r109+-8];
	fma.rn.f32 	%f72, %f70, %f71, %f69;
	ld.global.f32 	%f73, [%rd43+-4];
	ld.shared.f32 	%f74, [%r109+-4];
	fma.rn.f32 	%f75, %f73, %f74, %f72;
	ld.global.f32 	%f76, [%rd43];
	ld.shared.f32 	%f77, [%r109];
	fma.rn.f32 	%f78, %f76, %f77, %f75;
	ld.global.f32 	%f79, [%rd43+4];
	ld.shared.f32 	%f80, [%r109+4];
	fma.rn.f32 	%f81, %f79, %f80, %f78;
	ld.global.f32 	%f82, [%rd43+8];
	ld.shared.f32 	%f83, [%r109+8];
	fma.rn.f32 	%f84, %f82, %f83, %f81;
	ld.global.f32 	%f85, [%rd43+12];
	ld.shared.f32 	%f86, [%r109+12];
	fma.rn.f32 	%f87, %f85, %f86, %f84;
	ld.global.f32 	%f88, [%rd43+16];
	ld.shared.f32 	%f89, [%r109+16];
	fma.rn.f32 	%f90, %f88, %f89, %f87;
	ld.global.f32 	%f91, [%rd43+20];
	ld.shared.f32 	%f92, [%r109+20];
	fma.rn.f32 	%f93, %f91, %f92, %f90;
	ld.global.f32 	%f94, [%rd43+24];
	ld.shared.f32 	%f95, [%r109+24];
	fma.rn.f32 	%f96, %f94, %f95, %f93;
	ld.global.f32 	%f97, [%rd43+28];
	ld.shared.f32 	%f98, [%r109+28];
	fma.rn.f32 	%f151, %f97, %f98, %f96;
	add.s32 	%r110, %r110, 16;
	add.s64 	%rd43, %rd43, 64;
	add.s32 	%r109, %r109, 64;
	setp.ne.s32 	%p21, %r110, 0;
	mov.u32 	%r112, %r28;
	@%p21 bra 	$L__BB0_23;
$L__BB0_24:
	setp.eq.s32 	%p22, %r24, 0;
	@%p22 bra 	$L__BB0_34;
	setp.lt.u32 	%p23, %r25, 7;
	@%p23 bra 	$L__BB0_27;
	add.s32 	%r88, %r112, %r33;
	mul.wide.u32 	%rd20, %r88, 4;
	add.s64 	%rd21, %rd2, %rd20;
	ld.global.f32 	%f100, [%rd21];
	add.s32 	%r89, %r88, %r108;
	shl.b32 	%r90, %r89, 2;
	mov.u32 	%r91, smem;
	add.s32 	%r92, %r91, %r90;
	ld.shared.f32 	%f101, [%r92];
	fma.rn.f32 	%f102, %f100, %f101, %f151;
	cvt.u64.u32 	%rd22, %r33;
	cvt.u64.u32 	%rd23, %r112;
	add.s64 	%rd24, %rd23, %rd22;
	shl.b64 	%rd25, %rd24, 2;
	add.s64 	%rd26, %rd2, %rd25;
	ld.global.f32 	%f103, [%rd26+4];
	ld.shared.f32 	%f104, [%r92+4];
	fma.rn.f32 	%f105, %f103, %f104, %f102;
	ld.global.f32 	%f106, [%rd26+8];
	ld.shared.f32 	%f107, [%r92+8];
	fma.rn.f32 	%f108, %f106, %f107, %f105;
	ld.global.f32 	%f109, [%rd26+12];
	ld.shared.f32 	%f110, [%r92+12];
	fma.rn.f32 	%f111, %f109, %f110, %f108;
	ld.global.f32 	%f112, [%rd26+16];
	ld.shared.f32 	%f113, [%r92+16];
	fma.rn.f32 	%f114, %f112, %f113, %f111;
	ld.global.f32 	%f115, [%rd26+20];
	ld.shared.f32 	%f116, [%r92+20];
	fma.rn.f32 	%f117, %f115, %f116, %f114;
	ld.global.f32 	%f118, [%rd26+24];
	ld.shared.f32 	%f119, [%r92+24];
	fma.rn.f32 	%f120, %f118, %f119, %f117;
	ld.global.f32 	%f121, [%rd26+28];
	ld.shared.f32 	%f122, [%r92+28];
	fma.rn.f32 	%f151, %f121, %f122, %f120;
	add.s32 	%r112, %r112, 8;
$L__BB0_27:
	setp.eq.s32 	%p24, %r26, 0;
	@%p24 bra 	$L__BB0_34;
	setp.lt.u32 	%p25, %r27, 3;
	@%p25 bra 	$L__BB0_30;
	add.s32 	%r93, %r112, %r33;
	mul.wide.u32 	%rd27, %r93, 4;
	add.s64 	%rd28, %rd2, %rd27;
	ld.global.f32 	%f124, [%rd28];
	add.s32 	%r94, %r93, %r108;
	shl.b32 	%r95, %r94, 2;
	mov.u32 	%r96, smem;
	add.s32 	%r97, %r96, %r95;
	ld.shared.f32 	%f125, [%r97];
	fma.rn.f32 	%f126, %f124, %f125, %f151;
	cvt.u64.u32 	%rd29, %r33;
	cvt.u64.u32 	%rd30, %r112;
	add.s64 	%rd31, %rd30, %rd29;
	shl.b64 	%rd32, %rd31, 2;
	add.s64 	%rd33, %rd2, %rd32;
	ld.global.f32 	%f127, [%rd33+4];
	ld.shared.f32 	%f128, [%r97+4];
	fma.rn.f32 	%f129, %f127, %f128, %f126;
	ld.global.f32 	%f130, [%rd33+8];
	ld.shared.f32 	%f131, [%r97+8];
	fma.rn.f32 	%f132, %f130, %f131, %f129;
	ld.global.f32 	%f133, [%rd33+12];
	ld.shared.f32 	%f134, [%r97+12];
	fma.rn.f32 	%f151, %f133, %f134, %f132;
	add.s32 	%r112, %r112, 4;
$L__BB0_30:
	setp.eq.s32 	%p26, %r29, 0;
	@%p26 bra 	$L__BB0_34;
	setp.eq.s32 	%p27, %r29, 1;
	add.s32 	%r98, %r112, %r33;
	mul.wide.u32 	%rd34, %r98, 4;
	add.s64 	%rd35, %rd2, %rd34;
	ld.global.f32 	%f135, [%rd35];
	add.s32 	%r99, %r98, %r108;
	shl.b32 	%r100, %r99, 2;
	mov.u32 	%r101, smem;
	add.s32 	%r44, %r101, %r100;
	ld.shared.f32 	%f136, [%r44];
	fma.rn.f32 	%f151, %f135, %f136, %f151;
	@%p27 bra 	$L__BB0_34;
	setp.eq.s32 	%p28, %r29, 2;
	cvt.u64.u32 	%rd36, %r33;
	cvt.u64.u32 	%rd37, %r112;
	add.s64 	%rd38, %rd37, %rd36;
	shl.b64 	%rd39, %rd38, 2;
	add.s64 	%rd8, %rd2, %rd39;
	ld.global.f32 	%f137, [%rd8+4];
	ld.shared.f32 	%f138, [%r44+4];
	fma.rn.f32 	%f151, %f137, %f138, %f151;
	@%p28 bra 	$L__BB0_34;
	ld.global.f32 	%f139, [%rd8+8];
	ld.shared.f32 	%f140, [%r44+8];
	fma.rn.f32 	%f151, %f139, %f140, %f151;
$L__BB0_34:
	add.s32 	%r108, %r108, 1;
	setp.ne.s32 	%p29, %r108, %r49;
	@%p29 bra 	$L__BB0_21;
$L__BB0_35:
	mad.lo.s32 	%r102, %r47, %r56, %r2;
	cvta.to.global.u64 	%rd40, %rd9;
	mul.wide.s32 	%rd41, %r102, 4;
	add.s64 	%rd42, %rd40, %rd41;
	atom.global.add.f32 	%f141, [%rd42], %f151;
$L__BB0_36:
	ret;

}


// ===== COMPILED SASS (sm_100) =====

	.target	sm_100

	.elftype	@"ET_EXEC"


//--------------------- .note.nv.tkinfo           --------------------------
	.section	.note.nv.tkinfo,"",@"SHT_NOTE"
	.sectionflags	@"SHF_NOTE_NV_TKINFO"
	.tkinfo
        /*0018*/ 	.word	0x00000002
        /*0030*/ 	.string	""
        /*0030*/ 	.string	"ptxas"
        /*0030*/ 	.string	"Cuda compilation tools, release 13.0, V13.0.88"
        /*0030*/ 	.string	"Build cuda_13.0.r13.0/compiler.36424714_0"
        /*0030*/ 	.string	"-arch sm_100 -m 64 "



//--------------------- .note.nv.cuinfo           --------------------------
	.section	.note.nv.cuinfo,"",@"SHT_NOTE"
	.sectionflags	@"SHF_NOTE_NV_CUINFO"
        /*0018*/ 	.short	0x0002
        /*001a*/ 	.short	0x0064
        /*001c*/ 	.short	0x0082
	.zero		2


//--------------------- .nv.info                  --------------------------
	.section	.nv.info,"",@"SHT_CUDA_INFO"
	.align	4


	//----- nvinfo : EIATTR_REGCOUNT
	.align		4
        /*0000*/ 	.byte	0x04, 0x2f
        /*0002*/ 	.short	(.L_1 - .L_0)
	.align		4
.L_0:
        /*0004*/ 	.word	index@(_Z18convolution_sharedPfS_S_iiiiiii)
        /*0008*/ 	.word	0x00000020


	//----- nvinfo : EIATTR_FRAME_SIZE
	.align		4
.L_1:
        /*000c*/ 	.byte	0x04, 0x11
        /*000e*/ 	.short	(.L_3 - .L_2)
	.align		4
.L_2:
        /*0010*/ 	.word	index@(_Z18convolution_sharedPfS_S_iiiiiii)
        /*0014*/ 	.word	0x00000000


	//----- nvinfo : EIATTR_MIN_STACK_SIZE
	.align		4
.L_3:
        /*0018*/ 	.byte	0x04, 0x12
        /*001a*/ 	.short	(.L_5 - .L_4)
	.align		4
.L_4:
        /*001c*/ 	.word	index@(_Z18convolution_sharedPfS_S_iiiiiii)
        /*0020*/ 	.word	0x00000000
.L_5:


//--------------------- .nv.compat                --------------------------
	.section	.nv.compat,"",@"SHT_CUDA_COMPAT_INFO"
	.align	4
        /*0000*/ 	.byte	0x02, 0x09, 0x00, 0x00, 0x02, 0x02, 0x01, 0x00, 0x02, 0x05, 0x05, 0x00, 0x03, 0x07, 0x01, 0x01
        /*0010*/ 	.byte	0x02, 0x03, 0x00, 0x00, 0x02, 0x06, 0x01, 0x00, 0x04, 0x0b, 0x08, 0x00, 0x09, 0x00, 0x00, 0x00
        /*0020*/ 	.byte	0x00, 0x00, 0x00, 0x00


//--------------------- .nv.info._Z18convolution_sharedPfS_S_iiiiiii --------------------------
	.section	.nv.info._Z18convolution_sharedPfS_S_iiiiiii,"",@"SHT_CUDA_INFO"
	.sectionflags	@""
	.align	4


	//----- nvinfo : EIATTR_CUDA_API_VERSION
	.align		4
        /*0000*/ 	.byte	0x04, 0x37
        /*0002*/ 	.short	(.L_7 - .L_6)
.L_6:
        /*0004*/ 	.word	0x00000082


	//----- nvinfo : EIATTR_KPARAM_INFO
	.align		4
.L_7:
        /*0008*/ 	.byte	0x04, 0x17
        /*000a*/ 	.short	(.L_9 - .L_8)
.L_8:
        /*000c*/ 	.word	0x00000000
        /*0010*/ 	.short	0x0009
        /*0012*/ 	.short	0x0030
        /*0014*/ 	.byte	0x00, 0xf0, 0x11, 0x00


	//----- nvinfo : EIATTR_KPARAM_INFO
	.align		4
.L_9:
        /*0018*/ 	.byte	0x04, 0x17
        /*001a*/ 	.short	(.L_11 - .L_10)
.L_10:
        /*001c*/ 	.word	0x00000000
        /*0020*/ 	.short	0x0008
        /*0022*/ 	.short	0x002c
        /*0024*/ 	.byte	0x00, 0xf0, 0x11, 0x00


	//----- nvinfo : EIATTR_KPARAM_INFO
	.align		4
.L_11:
        /*0028*/ 	.byte	0x04, 0x17
        /*002a*/ 	.short	(.L_13 - .L_12)
.L_12:
        /*002c*/ 	.word	0x00000000
        /*0030*/ 	.short	0x0007
        /*0032*/ 	.short	0x0028
        /*0034*/ 	.byte	0x00, 0xf0, 0x11, 0x00


	//----- nvinfo : EIATTR_KPARAM_INFO
	.align		4
.L_13:
        /*0038*/ 	.byte	0x04, 0x17
        /*003a*/ 	.short	(.L_15 - .L_14)
.L_14:
        /*003c*/ 	.word	0x00000000
        /*0040*/ 	.short	0x0006
        /*0042*/ 	.short	0x0024
        /*0044*/ 	.byte	0x00, 0xf0, 0x11, 0x00


	//----- nvinfo : EIATTR_KPARAM_INFO
	.align		4
.L_15:
        /*0048*/ 	.byte	0x04, 0x17
        /*004a*/ 	.short	(.L_17 - .L_16)
.L_16:
        /*004c*/ 	.word	0x00000000
        /*0050*/ 	.short	0x0005
        /*0052*/ 	.short	0x0020
        /*0054*/ 	.byte	0x00, 0xf0, 0x11, 0x00


	//----- nvinfo : EIATTR_KPARAM_INFO
	.align		4
.L_17:
        /*0058*/ 	.byte	0x04, 0x17
        /*005a*/ 	.short	(.L_19 - .L_18)
.L_18:
        /*005c*/ 	.word	0x00000000
        /*0060*/ 	.short	0x0004
        /*0062*/ 	.short	0x001c
        /*0064*/ 	.byte	0x00, 0xf0, 0x11, 0x00


	//----- nvinfo : EIATTR_KPARAM_INFO
	.align		4
.L_19:
        /*0068*/ 	.byte	0x04, 0x17
        /*006a*/ 	.short	(.L_21 - .L_20)
.L_20:
        /*006c*/ 	.word	0x00000000
        /*0070*/ 	.short	0x0003
        /*0072*/ 	.short	0x0018
        /*0074*/ 	.byte	0x00, 0xf0, 0x11, 0x00


	//----- nvinfo : EIATTR_KPARAM_INFO
	.align		4
.L_21:
        /*0078*/ 	.byte	0x04, 0x17
        /*007a*/ 	.short	(.L_23 - .L_22)
.L_22:
        /*007c*/ 	.word	0x00000000
        /*0080*/ 	.short	0x0002
        /*0082*/ 	.short	0x0010
        /*0084*/ 	.byte	0x00, 0xf5, 0x21, 0x00


	//----- nvinfo : EIATTR_KPARAM_INFO
	.align		4
.L_23:
        /*0088*/ 	.byte	0x04, 0x17
        /*008a*/ 	.short	(.L_25 - .L_24)
.L_24:
        /*008c*/ 	.word	0x00000000
        /*0090*/ 	.short	0x0001
        /*0092*/ 	.short	0x0008
        /*0094*/ 	.byte	0x00, 0xf5, 0x21, 0x00


	//----- nvinfo : EIATTR_KPARAM_INFO
	.align		4
.L_25:
        /*0098*/ 	.byte	0x04, 0x17
        /*009a*/ 	.short	(.L_27 - .L_26)
.L_26:
        /*009c*/ 	.word	0x00000000
        /*00a0*/ 	.short	0x0000
        /*00a2*/ 	.short	0x0000
        /*00a4*/ 	.byte	0x00, 0xf5, 0x21, 0x00


	//----- nvinfo : EIATTR_SPARSE_MMA_MASK
	.align		4
.L_27:
        /*00a8*/ 	.byte	0x03, 0x50
        /*00aa*/ 	.short	0x0000


	//----- nvinfo : EIATTR_MAXREG_COUNT
	.align		4
        /*00ac*/ 	.byte	0x03, 0x1b
        /*00ae*/ 	.short	0x00ff


	//----- nvinfo : EIATTR_NUM_BARRIERS
	.align		4
        /*00b0*/ 	.byte	0x02, 0x4c
        /*00b2*/ 	.byte	0x01
	.zero		1


	//----- nvinfo : EIATTR_MERCURY_ISA_VERSION
	.align		4
        /*00b4*/ 	.byte	0x03, 0x5f
        /*00b6*/ 	.short	0x0101


	//----- nvinfo : EIATTR_VRC_CTA_INIT_COUNT
	.align		4
        /*00b8*/ 	.byte	0x02, 0x4a
	.zero		1
	.zero		1


	//----- nvinfo : EIATTR_EXIT_INSTR_OFFSETS
	.align		4
        /*00bc*/ 	.byte	0x04, 0x1c
        /*00be*/ 	.short	(.L_29 - .L_28)


	//   ....[0]....
.L_28:
        /*00c0*/ 	.word	0x000000d0


	//   ....[1]....
        /*00c4*/ 	.word	0x00001640


	//----- nvinfo : EIATTR_CBANK_PARAM_SIZE
	.align		4
.L_29:
        /*00c8*/ 	.byte	0x03, 0x19
        /*00ca*/ 	.short	0x0034


	//----- nvinfo : EIATTR_PARAM_CBANK
	.align		4
        /*00cc*/ 	.byte	0x04, 0x0a
        /*00ce*/ 	.short	(.L_31 - .L_30)
	.align		4
.L_30:
        /*00d0*/ 	.word	index@(.nv.constant0._Z18convolution_sharedPfS_S_iiiiiii)
        /*00d4*/ 	.short	0x0380
        /*00d6*/ 	.short	0x0034


	//----- nvinfo : EIATTR_SW_WAR
	.align		4
.L_31:
        /*00d8*/ 	.byte	0x04, 0x36
        /*00da*/ 	.short	(.L_33 - .L_32)
.L_32:
        /*00dc*/ 	.word	0x00000008
.L_33:


//--------------------- .nv.callgraph             --------------------------
	.section	.nv.callgraph,"",@"SHT_CUDA_CALLGRAPH"
	.align	4
	.sectionentsize	8
	.align		4
        /*0000*/ 	.word	0x00000000
	.align		4
        /*0004*/ 	.word	0xffffffff
	.align		4
        /*0008*/ 	.word	0x00000000
	.align		4
        /*000c*/ 	.word	0xfffffffe
	.align		4
        /*0010*/ 	.word	0x00000000
	.align		4
        /*0014*/ 	.word	0xfffffffd
	.align		4
        /*0018*/ 	.word	0x00000000
	.align		4
        /*001c*/ 	.word	0xfffffffc


//--------------------- .text._Z18convolution_sharedPfS_S_iiiiiii --------------------------
	.section	.text._Z18convolution_sharedPfS_S_iiiiiii,"ax",@progbits
	.align	128
        .global         _Z18convolution_sharedPfS_S_iiiiiii
        .type           _Z18convolution_sharedPfS_S_iiiiiii,@function
        .size           _Z18convolution_sharedPfS_S_iiiiiii,(.L_x_15 - _Z18convolution_sharedPfS_S_iiiiiii)
        .other          _Z18convolution_sharedPfS_S_iiiiiii,@"STO_CUDA_ENTRY STV_DEFAULT"
_Z18convolution_sharedPfS_S_iiiiiii:
.text._Z18convolution_sharedPfS_S_iiiiiii:
[----:B------:R-:W-:Y:S01]  /*0000*/  LDC R1, c[0x0][0x37c] ;  /* 0x0000df00ff017b82 */ /* 0x000fe20000000800 */
[----:B------:R-:W0:Y:S07]  /*0010*/  S2R R0, SR_TID.Y ;  /* 0x0000000000007919 */ /* 0x000e2e0000002200 */
[----:B------:R-:W0:Y:S01]  /*0020*/  S2UR UR4, SR_CTAID.Y ;  /* 0x00000000000479c3 */ /* 0x000e220000002600 */
[----:B------:R-:W1:Y:S01]  /*0030*/  LDCU.64 UR6, c[0x0][0x3a0] ;  /* 0x00007400ff0677ac */ /* 0x000e620008000a00 */
[----:B------:R-:W2:Y:S06]  /*0040*/  S2R R3, SR_TID.X ;  /* 0x0000000000037919 */ /* 0x000eac0000002100 */
[----:B------:R-:W0:Y:S08]  /*0050*/  LDC R5, c[0x0][0x364] ;  /* 0x0000d900ff057b82 */ /* 0x000e300000000800 */
[----:B------:R-:W2:Y:S08]  /*0060*/  S2UR UR5, SR_CTAID.X ;  /* 0x00000000000579c3 */ /* 0x000eb00000002500 */
[----:B------:R-:W2:Y:S01]  /*0070*/  LDC R2, c[0x0][0x360] ;  /* 0x0000d800ff027b82 */ /* 0x000ea20000000800 */
[----:B0-----:R-:W-:-:S05]  /*0080*/  IMAD R5, R5, UR4, R0 ;  /* 0x0000000405057c24 */ /* 0x001fca000f8e0200 */
[----:B-1----:R-:W-:Y:S01]  /*0090*/  ISETP.GE.AND P0, PT, R5, UR7, PT ;  /* 0x0000000705007c0c */ /* 0x002fe2000bf06270 */
[----:B--2---:R-:W-:-:S05]  /*00a0*/  IMAD R0, R2, UR5, R3 ;  /* 0x0000000502007c24 */ /* 0x004fca000f8e0203 */
[----:B------:R-:W-:-:S04]  /*00b0*/  ISETP.GE.OR P0, PT, R0, UR6, P0 ;  /* 0x0000000600007c0c */ /* 0x000fc80008706670 */
[----:B------:R-:W-:-:S13]  /*00c0*/  ISETP.LT.OR P0, PT, R0, RZ, P0 ;  /* 0x000000ff0000720c */ /* 0x000fda0000701670 */
[----:B------:R-:W-:Y:S05]  /*00d0*/  @P0 EXIT ;  /* 0x000000000000094d */ /* 0x000fea0003800000 */
[----:B------:R-:W0:Y:S01]  /*00e0*/  LDCU.64 UR4, c[0x0][0x3a8] ;  /* 0x00007500ff0477ac */ /* 0x000e220008000a00 */
[----:B------:R-:W1:Y:S01]  /*00f0*/  LDCU.64 UR10, c[0x0][0x358] ;  /* 0x00006b00ff0a77ac */ /* 0x000e620008000a00 */
[----:B0-----:R-:W-:Y:S02]  /*0100*/  IMAD.U32 R3, RZ, RZ, UR5 ;  /* 0x00000005ff037e24 */ /* 0x001fe4000f8e00ff */
[----:B------:R-:W-:-:S03]  /*0110*/  IMAD.U32 R2, RZ, RZ, UR4 ;  /* 0x00000004ff027e24 */ /* 0x000fc6000f8e00ff */
[----:B------:R-:W-:Y:S02]  /*0120*/  ISETP.GE.AND P0, PT, R3, 0x1, PT ;  /* 0x000000010300780c */ /* 0x000fe40003f06270 */
[----:B------:R-:W-:-:S04]  /*0130*/  ISETP.GE.AND P1, PT, R2, 0x1, PT ;  /* 0x000000010200780c */ /* 0x000fc80003f26270 */
[----:B------:R-:W-:-:S13]  /*0140*/  PLOP3.LUT P0, PT, P0, P1, PT, 0x2f, 0xf2 ;  /* 0x0000000000f2781c */ /* 0x000fda0000702577 */
[----:B-1----:R-:W-:Y:S05]  /*0150*/  @P0 BRA `(.L_x_0) ;  /* 0x0000000800200947 */ /* 0x002fea0003800000 */
[----:B------:R-:W0:Y:S01]  /*0160*/  LDCU UR4, c[0x0][0x3b0] ;  /* 0x00007600ff0477ac */ /* 0x000e220008000800 */
[C---:B------:R-:W-:Y:S01]  /*0170*/  LOP3.LUT R15, R2.reuse, 0x7, RZ, 0xc0, !PT ;  /* 0x00000007020f7812 */ /* 0x040fe200078ec0ff */
[C---:B------:R-:W-:Y:S01]  /*0180*/  VIADD R6, R2.reuse, 0x1 ;  /* 0x0000000102067836 */ /* 0x040fe20000000000 */
[C---:B------:R-:W-:Y:S02]  /*0190*/  LOP3.LUT R14, R2.reuse, 0xf, RZ, 0xc0, !PT ;  /* 0x0000000f020e7812 */ /* 0x040fe400078ec0ff */
[----:B------:R-:W-:Y:S01]  /*01a0*/  LOP3.LUT R16, R2, 0x3, RZ, 0xc0, !PT ;  /* 0x0000000302107812 */ /* 0x000fe200078ec0ff */
[----:B------:R-:W-:Y:S01]  /*01b0*/  VIADD R4, R15, 0xffffffff ;  /* 0xffffffff0f047836 */ /* 0x000fe20000000000 */
[----:B------:R-:W-:-:S04]  /*01c0*/  IADD3 R3, PT, PT, R14, -0x1, RZ ;  /* 0xffffffff0e037810 */ /* 0x000fc80007ffe0ff */
[----:B------:R-:W-:Y:S02]  /*01d0*/  ISETP.GE.U32.AND P1, PT, R4, 0x3, PT ;  /* 0x000000030400780c */ /* 0x000fe40003f26070 */
[----:B------:R-:W-:Y:S02]  /*01e0*/  ISETP.GE.U32.AND P0, PT, R3, 0x7, PT ;  /* 0x000000070300780c */ /* 0x000fe40003f06070 */
[----:B------:R-:W-:Y:S01]  /*01f0*/  LOP3.LUT R4, R2, 0x7ffffff0, RZ, 0xc0, !PT ;  /* 0x7ffffff002047812 */ /* 0x000fe200078ec0ff */
[----:B0-----:R-:W-:Y:S01]  /*0200*/  IMAD R7, R0, UR4, RZ ;  /* 0x0000000400077c24 */ /* 0x001fe2000f8e02ff */
[----:B------:R-:W-:-:S09]  /*0210*/  UMOV UR4, URZ ;  /* 0x000000ff00047c82 */ /* 0x000fd20008000000 */
.L_x_6:
[----:B0-----:R-:W0:Y:S01]  /*0220*/  LDC.64 R2, c[0x0][0x3a8] ;  /* 0x0000ea00ff027b82 */ /* 0x001e220000000a00 */
[----:B-1----:R-:W1:Y:S01]  /*0230*/  LDCU UR5, c[0x0][0x398] ;  /* 0x00007300ff0577ac */ /* 0x002e620008000800 */
[----:B----4-:R-:W-:Y:S02]  /*0240*/  IMAD R8, R6, UR4, RZ ;  /* 0x0000000406087c24 */ /* 0x010fe4000f8e02ff */
[----:B---3--:R-:W-:-:S04]  /*0250*/  HFMA2 R10, -RZ, RZ, 0, 0 ;  /* 0x00000000ff0a7431 */ /* 0x008fc800000001ff */
[----:B--2---:R-:W2:Y:S01]  /*0260*/  LDC R12, c[0x0][0x3b0] ;  /* 0x0000ec00ff0c7b82 */ /* 0x004ea20000000800 */
[----:B0-----:R-:W-:Y:S01]  /*0270*/  ISETP.GE.U32.AND P3, PT, R2, 0x10, PT ;  /* 0x000000100200780c */ /* 0x001fe20003f66070 */
[----:B--2---:R-:W-:Y:S01]  /*0280*/  IMAD R12, R5, R12, UR4 ;  /* 0x00000004050c7e24 */ /* 0x004fe2000f8e020c */
[----:B------:R-:W-:-:S03]  /*0290*/  UIADD3 UR4, UPT, UPT, UR4, 0x1, URZ ;  /* 0x0000000104047890 */ /* 0x000fc6000fffe0ff */
[----:B-1----:R-:W-:-:S03]  /*02a0*/  IMAD R9, R12, UR5, R7 ;  /* 0x000000050c097c24 */ /* 0x002fc6000f8e0207 */
[----:B------:R-:W-:-:S05]  /*02b0*/  ISETP.NE.AND P2, PT, R3, UR4, PT ;  /* 0x0000000403007c0c */ /* 0x000fca000bf45270 */
[----:B------:R-:W-:Y:S08]  /*02c0*/  @!P3 BRA `(.L_x_1) ;  /* 0x0000000000b4b947 */ /* 0x000ff00003800000 */
[----:B------:R-:W0:Y:S01]  /*02d0*/  S2UR UR6, SR_CgaCtaId ;  /* 0x00000000000679c3 */ /* 0x000e220000008800 */
[----:B------:R-:W-:Y:S02]  /*02e0*/  UMOV UR5, 0x400 ;  /* 0x0000040000057882 */ /* 0x000fe40000000000 */
[----:B0-----:R-:W-:-:S03]  /*02f0*/  ULEA UR6, UR6, UR5, 0x18 ;  /* 0x0000000506067291 */ /* 0x001fc6000f8ec0ff */
[----:B------:R-:W-:-:S09]  /*0300*/  UMOV UR5, URZ ;  /* 0x000000ff00057c82 */ /* 0x000fd20008000000 */
.L_x_2:
[----:B0-----:R-:W0:Y:S01]  /*0310*/  LDC.64 R10, c[0x0][0x380] ;  /* 0x0000e000ff0a7b82 */ /* 0x001e220000000a00 */
[----:B------:R-:W-:-:S04]  /*0320*/  VIADD R13, R9, UR5 ;  /* 0x00000005090d7c36 */ /* 0x000fc80008000000 */
[----:B0-----:R-:W-:-:S05]  /*0330*/  IMAD.WIDE R10, R13, 0x4, R10 ;  /* 0x000000040d0a7825 */ /* 0x001fca00078e020a */
[----:B------:R-:W2:Y:S04]  /*0340*/  LDG.E R13, desc[UR10][R10.64] ;  /* 0x0000000a0a0d7981 */ /* 0x000ea8000c1e1900 */
[----:B------:R-:W3:Y:S04]  /*0350*/  LDG.E R17, desc[UR10][R10.64+0x4] ;  /* 0x0000040a0a117981 */ /* 0x000ee8000c1e1900 */
[----:B------:R-:W4:Y:S04]  /*0360*/  LDG.E R19, desc[UR10][R10.64+0x8] ;  /* 0x0000080a0a137981 */ /* 0x000f28000c1e1900 */
[----:B------:R-:W5:Y:S01]  /*0370*/  LDG.E R21, desc[UR10][R10.64+0xc] ;  /* 0x00000c0a0a157981 */ /* 0x000f62000c1e1900 */
[----:B------:R-:W-:-:S03]  /*0380*/  VIADD R12, R8, UR5 ;  /* 0x00000005080c7c36 */ /* 0x000fc60008000000 */
[----:B------:R-:W5:Y:S02]  /*0390*/  LDG.E R23, desc[UR10][R10.64+0x10] ;  /* 0x0000100a0a177981 */ /* 0x000f64000c1e1900 */
[----:B------:R-:W-:Y:S02]  /*03a0*/  LEA R12, R12, UR6, 0x2 ;  /* 0x000000060c0c7c11 */ /* 0x000fe4000f8e10ff */
[----:B------:R-:W5:Y:S04]  /*03b0*/  LDG.E R25, desc[UR10][R10.64+0x14] ;  /* 0x0000140a0a197981 */ /* 0x000f68000c1e1900 */
[----:B------:R-:W5:Y:S04]  /*03c0*/  LDG.E R27, desc[UR10][R10.64+0x18] ;  /* 0x0000180a0a1b7981 */ /* 0x000f68000c1e1900 */
[----:B------:R-:W5:Y:S04]  /*03d0*/  LDG.E R29, desc[UR10][R10.64+0x1c] ;  /* 0x00001c0a0a1d7981 */ /* 0x000f68000c1e1900 */
[----:B------:R-:W5:Y:S04]  /*03e0*/  LDG.E R18, desc[UR10][R10.64+0x20] ;  /* 0x0000200a0a127981 */ /* 0x000f68000c1e1900 */
[----:B------:R-:W5:Y:S04]  /*03f0*/  LDG.E R20, desc[UR10][R10.64+0x24] ;  /* 0x0000240a0a147981 */ /* 0x000f68000c1e1900 */
[----:B------:R-:W5:Y:S04]  /*0400*/  LDG.E R22, desc[UR10][R10.64+0x28] ;  /* 0x0000280a0a167981 */ /* 0x000f68000c1e1900 */
[----:B------:R-:W5:Y:S04]  /*0410*/  LDG.E R24, desc[UR10][R10.64+0x3c] ;  /* 0x00003c0a0a187981 */ /* 0x000f68000c1e1900 */
[----:B--2---:R0:W-:Y:S04]  /*0420*/  STS [R12], R13 ;  /* 0x0000000d0c007388 */ /* 0x0041e80000000800 */
[----:B---3--:R1:W-:Y:S04]  /*0430*/  STS [R12+0x4], R17 ;  /* 0x000004110c007388 */ /* 0x0083e80000000800 */
[----:B----4-:R2:W-:Y:S04]  /*0440*/  STS [R12+0x8], R19 ;  /* 0x000008130c007388 */ /* 0x0105e80000000800 */
[----:B-----5:R3:W-:Y:S04]  /*0450*/  STS [R12+0xc], R21 ;  /* 0x00000c150c007388 */ /* 0x0207e80000000800 */
[----:B0-----:R-:W4:Y:S04]  /*0460*/  LDG.E R13, desc[UR10][R10.64+0x2c] ;  /* 0x00002c0a0a0d7981 */ /* 0x001f28000c1e1900 */
[----:B-1----:R-:W5:Y:S04]  /*0470*/  LDG.E R17, desc[UR10][R10.64+0x30] ;  /* 0x0000300a0a117981 */ /* 0x002f68000c1e1900 */
[----:B--2---:R-:W2:Y:S04]  /*0480*/  LDG.E R19, desc[UR10][R10.64+0x34] ;  /* 0x0000340a0a137981 */ /* 0x004ea8000c1e1900 */
[----:B---3--:R-:W3:Y:S01]  /*0490*/  LDG.E R21, desc[UR10][R10.64+0x38] ;  /* 0x0000380a0a157981 */ /* 0x008ee2000c1e1900 */
[----:B------:R-:W-:-:S03]  /*04a0*/  UIADD3 UR5, UPT, UPT, UR5, 0x10, URZ ;  /* 0x0000001005057890 */ /* 0x000fc6000fffe0ff */
[----:B------:R0:W-:Y:S04]  /*04b0*/  STS [R12+0x10], R23 ;  /* 0x000010170c007388 */ /* 0x0001e80000000800 */
[----:B------:R0:W-:Y:S04]  /*04c0*/  STS [R12+0x14], R25 ;  /* 0x000014190c007388 */ /* 0x0001e80000000800 */
[----:B------:R0:W-:Y:S04]  /*04d0*/  STS [R12+0x18], R27 ;  /* 0x0000181b0c007388 */ /* 0x0001e80000000800 */
[----:B------:R0:W-:Y:S04]  /*04e0*/  STS [R12+0x1c], R29 ;  /* 0x00001c1d0c007388 */ /* 0x0001e80000000800 */
[----:B------:R0:W-:Y:S04]  /*04f0*/  STS [R12+0x20], R18 ;  /* 0x000020120c007388 */ /* 0x0001e80000000800 */
[----:B------:R0:W-:Y:S04]  /*0500*/  STS [R12+0x24], R20 ;  /* 0x000024140c007388 */ /* 0x0001e80000000800 */
[----:B------:R0:W-:Y:S04]  /*0510*/  STS [R12+0x28], R22 ;  /* 0x000028160c007388 */ /* 0x0001e80000000800 */
[----:B------:R0:W-:Y:S01]  /*0520*/  STS [R12+0x3c], R24 ;  /* 0x00003c180c007388 */ /* 0x0001e20000000800 */
[----:B------:R-:W-:-:S03]  /*0530*/  ISETP.NE.AND P3, PT, R4, UR5, PT ;  /* 0x0000000504007c0c */ /* 0x000fc6000bf65270 */
[----:B----4-:R0:W-:Y:S04]  /*0540*/  STS [R12+0x2c], R13 ;  /* 0x00002c0d0c007388 */ /* 0x0101e80000000800 */
[----:B-----5:R0:W-:Y:S04]  /*0550*/  STS [R12+0x30], R17 ;  /* 0x000030110c007388 */ /* 0x0201e80000000800 */
[----:B--2---:R0:W-:Y:S04]  /*0560*/  STS [R12+0x34], R19 ;  /* 0x000034130c007388 */ /* 0x0041e80000000800 */
[----:B---3--:R0:W-:Y:S01]  /*0570*/  STS [R12+0x38], R21 ;  /* 0x000038150c007388 */ /* 0x0081e20000000800 */
[----:B------:R-:W-:Y:S05]  /*0580*/  @P3 BRA `(.L_x_2) ;  /* 0xfffffffc00603947 */ /* 0x000fea000383ffff */
[----:B------:R-:W-:-:S07]  /*0590*/  MOV R10, R4 ;  /* 0x00000004000a7202 */ /* 0x000fce0000000f00 */
.L_x_1:
[----:B------:R-:W-:-:S13]  /*05a0*/  ISETP.NE.AND P3, PT, R14, RZ, PT ;  /* 0x000000ff0e00720c */ /* 0x000fda0003f65270 */
[----:B------:R-:W-:Y:S05]  /*05b0*/  @!P3 BRA `(.L_x_3) ;  /* 0x000000040004b947 */ /* 0x000fea0003800000 */
[----:B------:R-:W-:Y:S01]  /*05c0*/  ISETP.NE.AND P3, PT, R15, RZ, PT ;  /* 0x000000ff0f00720c */ /* 0x000fe20003f65270 */
[----:B------:R-:W-:-:S12]  /*05d0*/  @!P0 BRA `(.L_x_4) ;  /* 0x0000000000648947 */ /* 0x000fd80003800000 */
[----:B0-----:R-:W0:Y:S01]  /*05e0*/  LDC.64 R12, c[0x0][0x380] ;  /* 0x0000e000ff0c7b82 */ /* 0x001e220000000a00 */
[----:B------:R-:W-:-:S04]  /*05f0*/  IMAD.IADD R11, R9, 0x1, R10 ;  /* 0x00000001090b7824 */ /* 0x000fc800078e020a */
[----:B0-----:R-:W-:-:S05]  /*0600*/  IMAD.WIDE R12, R11, 0x4, R12 ;  /* 0x000000040b0c7825 */ /* 0x001fca00078e020c */
[----:B------:R-:W2:Y:S04]  /*0610*/  LDG.E R11, desc[UR10][R12.64] ;  /* 0x0000000a0c0b7981 */ /* 0x000ea8000c1e1900 */
[----:B------:R-:W3:Y:S04]  /*0620*/  LDG.E R19, desc[UR10][R12.64+0x4] ;  /* 0x0000040a0c137981 */ /* 0x000ee8000c1e1900 */
[----:B------:R-:W4:Y:S04]  /*0630*/  LDG.E R21, desc[UR10][R12.64+0x8] ;  /* 0x0000080a0c157981 */ /* 0x000f28000c1e1900 */
[----:B------:R-:W5:Y:S04]  /*0640*/  LDG.E R23, desc[UR10][R12.64+0xc] ;  /* 0x00000c0a0c177981 */ /* 0x000f68000c1e1900 */
[----:B------:R-:W5:Y:S04]  /*0650*/  LDG.E R25, desc[UR10][R12.64+0x10] ;  /* 0x0000100a0c197981 */ /* 0x000f68000c1e1900 */
[----:B------:R-:W5:Y:S04]  /*0660*/  LDG.E R27, desc[UR10][R12.64+0x14] ;  /* 0x0000140a0c1b7981 */ /* 0x000f68000c1e1900 */
[----:B------:R-:W5:Y:S04]  /*0670*/  LDG.E R29, desc[UR10][R12.64+0x18] ;  /* 0x0000180a0c1d7981 */ /* 0x000f68000c1e1900 */
[----:B------:R-:W5:Y:S01]  /*0680*/  LDG.E R20, desc[UR10][R12.64+0x1c] ;  /* 0x00001c0a0c147981 */ /* 0x000f62000c1e1900 */
[----:B------:R-:W-:Y:S01]  /*0690*/  MOV R17, 0x400 ;  /* 0x0000040000117802 */ /* 0x000fe20000000f00 */
[----:B------:R-:W0:Y:S03]  /*06a0*/  S2R R18, SR_CgaCtaId ;  /* 0x0000000000127919 */ /* 0x000e260000008800 */
[----:B0-----:R-:W-:Y:S01]  /*06b0*/  LEA R18, R18, R17, 0x18 ;  /* 0x0000001112127211 */ /* 0x001fe200078ec0ff */
[----:B------:R-:W-:-:S02]  /*06c0*/  IMAD.IADD R17, R8, 0x1, R10 ;  /* 0x0000000108117824 */ /* 0x000fc400078e020a */
[----:B------:R-:W-:-:S03]  /*06d0*/  VIADD R10, R10, 0x8 ;  /* 0x000000080a0a7836 */ /* 0x000fc60000000000 */
[----:B------:R-:W-:-:S05]  /*06e0*/  LEA R18, R17, R18, 0x2 ;  /* 0x0000001211127211 */ /* 0x000fca00078e10ff */
[----:B--2---:R1:W-:Y:S04]  /*06f0*/  STS [R18], R11 ;  /* 0x0000000b12007388 */ /* 0x0043e80000000800 */
[----:B---3--:R1:W-:Y:S04]  /*0700*/  STS [R18+0x4], R19 ;  /* 0x0000041312007388 */ /* 0x0083e80000000800 */
[----:B----4-:R1:W-:Y:S04]  /*0710*/  STS [R18+0x8], R21 ;  /* 0x0000081512007388 */ /* 0x0103e80000000800 */
[----:B-----5:R1:W-:Y:S04]  /*0720*/  STS [R18+0xc], R23 ;  /* 0x00000c1712007388 */ /* 0x0203e80000000800 */
[----:B------:R1:W-:Y:S04]  /*0730*/  STS [R18+0x10], R25 ;  /* 0x0000101912007388 */ /* 0x0003e80000000800 */
[----:B------:R1:W-:Y:S04]  /*0740*/  STS [R18+0x14], R27 ;  /* 0x0000141b12007388 */ /* 0x0003e80000000800 */
[----:B------:R1:W-:Y:S04]  /*0750*/  STS [R18+0x18], R29 ;  /* 0x0000181d12007388 */ /* 0x0003e80000000800 */
[----:B------:R1:W-:Y:S02]  /*0760*/  STS [R18+0x1c], R20 ;  /* 0x00001c1412007388 */ /* 0x0003e40000000800 */
.L_x_4:
[----:B------:R-:W-:Y:S05]  /*0770*/  @!P3 BRA `(.L_x_3) ;  /* 0x000000000094b947 */ /* 0x000fea0003800000 */
[----:B------:R-:W-:Y:S01]  /*0780*/  ISETP.NE.AND P3, PT, R16, RZ, PT ;  /* 0x000000ff1000720c */ /* 0x000fe20003f65270 */
[----:B------:R-:W-:-:S12]  /*0790*/  @!P1 BRA `(.L_x_5) ;  /* 0x0000000000449947 */ /* 0x000fd80003800000 */
[----:B0-----:R-:W0:Y:S01]  /*07a0*/  LDC.64 R12, c[0x0][0x380] ;  /* 0x0000e000ff0c7b82 */ /* 0x001e220000000a00 */
[----:B-1----:R-:W-:-:S04]  /*07b0*/  IMAD.IADD R11, R9, 0x1, R10 ;  /* 0x00000001090b7824 */ /* 0x002fc800078e020a */
[----:B0-----:R-:W-:-:S05]  /*07c0*/  IMAD.WIDE R12, R11, 0x4, R12 ;  /* 0x000000040b0c7825 */ /* 0x001fca00078e020c */
[----:B------:R-:W2:Y:S04]  /*07d0*/  LDG.E R11, desc[UR10][R12.64] ;  /* 0x0000000a0c0b7981 */ /* 0x000ea8000c1e1900 */
[----:B------:R-:W3:Y:S04]  /*07e0*/  LDG.E R19, desc[UR10][R12.64+0x4] ;  /* 0x0000040a0c137981 */ /* 0x000ee8000c1e1900 */
[----:B------:R-:W4:Y:S04]  /*07f0*/  LDG.E R21, desc[UR10][R12.64+0x8] ;  /* 0x0000080a0c157981 */ /* 0x000f28000c1e1900 */
[----:B------:R-:W5:Y:S01]  /*0800*/  LDG.E R23, desc[UR10][R12.64+0xc] ;  /* 0x00000c0a0c177981 */ /* 0x000f62000c1e1900 */
[----:B------:R-:W-:Y:S01]  /*0810*/  MOV R17, 0x400 ;  /* 0x0000040000117802 */ /* 0x000fe20000000f00 */
[----:B------:R-:W0:Y:S03]  /*0820*/  S2R R18, SR_CgaCtaId ;  /* 0x0000000000127919 */ /* 0x000e260000008800 */
[----:B0-----:R-:W-:-:S02]  /*0830*/  LEA R18, R18, R17, 0x18 ;  /* 0x0000001112127211 */ /* 0x001fc400078ec0ff */
[----:B------:R-:W-:Y:S01]  /*0840*/  IADD3 R17, PT, PT, R8, R10, RZ ;  /* 0x0000000a08117210 */ /* 0x000fe20007ffe0ff */
[----:B------:R-:W-:-:S04]  /*0850*/  VIADD R10, R10, 0x4 ;  /* 0x000000040a0a7836 */ /* 0x000fc80000000000 */
[----:B------:R-:W-:-:S05]  /*0860*/  IMAD R18, R17, 0x4, R18 ;  /* 0x0000000411127824 */ /* 0x000fca00078e0212 */
[----:B--2---:R2:W-:Y:S04]  /*0870*/  STS [R18], R11 ;  /* 0x0000000b12007388 */ /* 0x0045e80000000800 */
[----:B---3--:R2:W-:Y:S04]  /*0880*/  STS [R18+0x4], R19 ;  /* 0x0000041312007388 */ /* 0x0085e80000000800 */
[----:B----4-:R2:W-:Y:S04]  /*0890*/  STS [R18+0x8], R21 ;  /* 0x0000081512007388 */ /* 0x0105e80000000800 */
[----:B-----5:R2:W-:Y:S02]  /*08a0*/  STS [R18+0xc], R23 ;  /* 0x00000c1712007388 */ /* 0x0205e40000000800 */
.L_x_5:
[----:B------:R-:W-:Y:S05]  /*08b0*/  @!P3 BRA `(.L_x_3) ;  /* 0x000000000044b947 */ /* 0x000fea0003800000 */
[----:B0-----:R-:W0:Y:S01]  /*08c0*/  LDC.64 R12, c[0x0][0x380] ;  /* 0x0000e000ff0c7b82 */ /* 0x001e220000000a00 */
[----:B------:R-:W-:-:S05]  /*08d0*/  IADD3 R9, PT, PT, R9, R10, RZ ;  /* 0x0000000a09097210 */ /* 0x000fca0007ffe0ff */
[----:B0-----:R-:W-:-:S05]  /*08e0*/  IMAD.WIDE R12, R9, 0x4, R12 ;  /* 0x00000004090c7825 */ /* 0x001fca00078e020c */
[----:B------:R-:W3:Y:S01]  /*08f0*/  LDG.E R9, desc[UR10][R12.64] ;  /* 0x0000000a0c097981 */ /* 0x000ee2000c1e1900 */
[----:B-12---:R-:W-:Y:S01]  /*0900*/  MOV R11, 0x400 ;  /* 0x00000400000b7802 */ /* 0x006fe20000000f00 */
[----:B------:R-:W-:Y:S01]  /*0910*/  IMAD.IADD R8, R8, 0x1, R10 ;  /* 0x0000000108087824 */ /* 0x000fe200078e020a */
[----:B------:R-:W-:Y:S01]  /*0920*/  ISETP.NE.AND P3, PT, R16, 0x1, PT ;  /* 0x000000011000780c */ /* 0x000fe20003f65270 */
[----:B------:R-:W0:Y:S02]  /*0930*/  S2R R18, SR_CgaCtaId ;  /* 0x0000000000127919 */ /* 0x000e240000008800 */
[----:B0-----:R-:W-:-:S05]  /*0940*/  LEA R11, R18, R11, 0x18 ;  /* 0x0000000b120b7211 */ /* 0x001fca00078ec0ff */
[----:B------:R-:W-:-:S05]  /*0950*/  IMAD R10, R8, 0x4, R11 ;  /* 0x00000004080a7824 */ /* 0x000fca00078e020b */
[----:B---3--:R3:W-:Y:S01]  /*0960*/  STS [R10], R9 ;  /* 0x000000090a007388 */ /* 0x0087e20000000800 */
[----:B------:R-:W-:Y:S05]  /*0970*/  @!P3 BRA `(.L_x_3) ;  /* 0x000000000014b947 */ /* 0x000fea0003800000 */
[----:B------:R-:W-:Y:S01]  /*0980*/  ISETP.NE.AND P3, PT, R16, 0x2, PT ;  /* 0x000000021000780c */ /* 0x000fe20003f65270 */
[----:B------:R-:W2:-:S12]  /*0990*/  LDG.E R8, desc[UR10][R12.64+0x4] ;  /* 0x0000040a0c087981 */ /* 0x000e98000c1e1900 */
[----:B---3--:R-:W3:Y:S04]  /*09a0*/  @P3 LDG.E R9, desc[UR10][R12.64+0x8] ;  /* 0x0000080a0c093981 */ /* 0x008ee8000c1e1900 */
[----:B--2---:R4:W-:Y:S04]  /*09b0*/  STS [R10+0x4], R8 ;  /* 0x000004080a007388 */ /* 0x0049e80000000800 */
[----:B---3--:R4:W-:Y:S02]  /*09c0*/  @P3 STS [R10+0x8], R9 ;  /* 0x000008090a003388 */ /* 0x0089e40000000800 */
.L_x_3:
[----:B------:R-:W-:Y:S05]  /*09d0*/  @P2 BRA `(.L_x_6) ;  /* 0xfffffff800102947 */ /* 0x000fea000383ffff */
.L_x_0:
[----:B------:R-:W-:Y:S01]  /*09e0*/  BAR.SYNC.DEFER_BLOCKING 0x0 ;  /* 0x0000000000007b1d */ /* 0x000fe20000010000 */
[----:B------:R-:W-:Y:S01]  /*09f0*/  ISETP.GE.AND P0, PT, R2, 0x1, PT ;  /* 0x000000010200780c */ /* 0x000fe20003f06270 */
[----:B012---:R-:W-:-:S03]  /*0a00*/  HFMA2 R19, -RZ, RZ, 0, 0 ;  /* 0x00000000ff137431 */ /* 0x007fc600000001ff */
[----:B------:R-:W-:-:S13]  /*0a10*/  ISETP.LT.OR P0, PT, R3, 0x1, !P0 ;  /* 0x000000010300780c */ /* 0x000fda0004701670 */
[----:B------:R-:W-:Y:S05]  /*0a20*/  @P0 BRA `(.L_x_7) ;  /* 0x0000000800f00947 */ /* 0x000fea0003800000 */
[----:B------:R-:W0:Y:S01]  /*0a30*/  LDCU.64 UR6, c[0x0][0x390] ;  /* 0x00007200ff0677ac */ /* 0x000e220008000a00 */
[C---:B------:R-:W-:Y:S02]  /*0a40*/  LOP3.LUT R21, R2.reuse, 0x7, RZ, 0xc0, !PT ;  /* 0x0000000702157812 */ /* 0x040fe400078ec0ff */
[C---:B------:R-:W-:Y:S01]  /*0a50*/  LOP3.LUT R20, R2.reuse, 0xf, RZ, 0xc0, !PT ;  /* 0x0000000f02147812 */ /* 0x040fe200078ec0ff */
[----:B------:R-:W-:Y:S01]  /*0a60*/  UMOV UR4, URZ ;  /* 0x000000ff00047c82 */ /* 0x000fe20008000000 */
[C---:B------:R-:W-:Y:S01]  /*0a70*/  LOP3.LUT R22, R2.reuse, 0x3, RZ, 0xc0, !PT ;  /* 0x0000000302167812 */ /* 0x040fe200078ec0ff */
[----:B------:R-:W-:Y:S01]  /*0a80*/  VIADD R4, R21, 0xffffffff ;  /* 0xffffffff15047836 */ /* 0x000fe20000000000 */
[----:B------:R-:W-:Y:S01]  /*0a90*/  LEA R6, R2, 0x4, 0x2 ;  /* 0x0000000402067811 */ /* 0x000fe200078e10ff */
[----:B------:R-:W-:Y:S01]  /*0aa0*/  VIADD R3, R20, 0xffffffff ;  /* 0xffffffff14037836 */ /* 0x000fe20000000000 */
[----:B------:R-:W-:Y:S02]  /*0ab0*/  MOV R19, RZ ;  /* 0x000000ff00137202 */ /* 0x000fe40000000f00 */
[----:B------:R-:W-:-:S02]  /*0ac0*/  ISETP.GE.U32.AND P1, PT, R4, 0x3, PT ;  /* 0x000000030400780c */ /* 0x000fc40003f26070 */
[----:B------:R-:W-:Y:S02]  /*0ad0*/  LOP3.LUT R4, R2, 0x7ffffff0, RZ, 0xc0, !PT ;  /* 0x7ffffff002047812 */ /* 0x000fe400078ec0ff */
[----:B------:R-:W-:Y:S01]  /*0ae0*/  ISETP.GE.U32.AND P0, PT, R3, 0x7, PT ;  /* 0x000000070300780c */ /* 0x000fe20003f06070 */
[----:B0-----:R-:W-:Y:S02]  /*0af0*/  UIADD3 UR6, UP0, UPT, UR6, 0x20, URZ ;  /* 0x0000002006067890 */ /* 0x001fe4000ff1e0ff */
[----:B------:R-:W-:Y:S02]  /*0b00*/  IMAD.MOV R7, RZ, RZ, -R4 ;  /* 0x000000ffff077224 */ /* 0x000fe400078e0a04 */
[----:B------:R-:W-:-:S12]  /*0b10*/  UIADD3.X UR7, UPT, UPT, URZ, UR7, URZ, UP0, !UPT ;  /* 0x00000007ff077290 */ /* 0x000fd800087fe4ff */
.L_x_13:
[----:B------:R-:W0:Y:S01]  /*0b20*/  LDCU UR8, c[0x0][0x3a8] ;  /* 0x00007500ff0877ac */ /* 0x000e220008000800 */
[----:B----4-:R-:W-:Y:S01]  /*0b30*/  IMAD.MOV.U32 R8, RZ, RZ, RZ ;  /* 0x000000ffff087224 */ /* 0x010fe200078e00ff */
[----:B0-----:R-:W-:Y:S02]  /*0b40*/  UISETP.GE.U32.AND UP0, UPT, UR8, 0x10, UPT ;  /* 0x000000100800788c */ /* 0x001fe4000bf06070 */
[----:B------:R-:W-:-:S07]  /*0b50*/  UIMAD UR5, UR4, UR8, URZ ;  /* 0x00000008040572a4 */ /* 0x000fce000f8e02ff */
[----:B------:R-:W-:Y:S05]  /*0b60*/  BRA.U !UP0, `(.L_x_8) ;  /* 0x00000005080c7547 */ /* 0x000fea000b800000 */
[----:B------:R-:W0:Y:S01]  /*0b70*/  S2R R3, SR_CgaCtaId ;  /* 0x0000000000037919 */ /* 0x000e220000008800 */
[----:B------:R-:W-:Y:S01]  /*0b80*/  MOV R2, 0x400 ;  /* 0x0000040000027802 */ /* 0x000fe20000000f00 */
[----:B------:R-:W-:-:S06]  /*0b90*/  UIMAD.WIDE.U32 UR8, UR5, 0x4, UR6 ;  /* 0x00000004050878a5 */ /* 0x000fcc000f8e0006 */
[----:B------:R-:W-:Y:S01]  /*0ba0*/  IMAD.U32 R8, RZ, RZ, UR8 ;  /* 0x00000008ff087e24 */ /* 0x000fe2000f8e00ff */
[----:B---3--:R-:W-:Y:S02]  /*0bb0*/  MOV R9, UR9 ;  /* 0x0000000900097c02 */ /* 0x008fe40008000f00 */
[----:B0-----:R-:W-:Y:S01]  /*0bc0*/  LEA R11, R3, R2, 0x18 ;  /* 0x00000002030b7211 */ /* 0x001fe200078ec0ff */
[----:B------:R-:W-:Y:S01]  /*0bd0*/  IMAD.U32 R3, RZ, RZ, UR9 ;  /* 0x00000009ff037e24 */ /* 0x000fe2000f8e00ff */
[----:B------:R-:W-:Y:S01]  /*0be0*/  MOV R2, UR8 ;  /* 0x0000000800027c02 */ /* 0x000fe20008000f00 */
[----:B------:R-:W-:Y:S02]  /*0bf0*/  IMAD.MOV.U32 R3, RZ, RZ, R9 ;  /* 0x000000ffff037224 */ /* 0x000fe400078e0009 */
[----:B------:R-:W-:Y:S02]  /*0c00*/  IMAD R8, R6, UR4, R11 ;  /* 0x0000000406087c24 */ /* 0x000fe4000f8e020b */
[----:B------:R-:W-:-:S03]  /*0c10*/  IMAD.MOV.U32 R9, RZ, RZ, R7 ;  /* 0x000000ffff097224 */ /* 0x000fc600078e0007 */
[----:B------:R-:W-:-:S07]  /*0c20*/  IADD3 R8, PT, PT, R8, 0x20, RZ ;  /* 0x0000002008087810 */ /* 0x000fce0007ffe0ff */
.L_x_9:
[----:B------:R-:W2:Y:S04]  /*0c30*/  LDG.E R14, desc[UR10][R2.64+-0x20] ;  /* 0xffffe00a020e7981 */ /* 0x000ea8000c1e1900 */
[----:B------:R-:W3:Y:S04]  /*0c40*/  LDG.E R15, desc[UR10][R2.64+-0x1c] ;  /* 0xffffe40a020f7981 */ /* 0x000ee8000c1e1900 */
[----:B------:R-:W4:Y:S04]  /*0c50*/  LDG.E R17, desc[UR10][R2.64+-0x18] ;  /* 0xffffe80a02117981 */ /* 0x000f28000c1e1900 */
[----:B------:R-:W5:Y:S04]  /*0c60*/  LDG.E R25, desc[UR10][R2.64+-0x14] ;  /* 0xffffec0a02197981 */ /* 0x000f68000c1e1900 */
[----:B------:R-:W5:Y:S04]  /*0c70*/  LDG.E R23, desc[UR10][R2.64+-0x10] ;  /* 0xfffff00a02177981 */ /* 0x000f68000c1e1900 */
[----:B------:R-:W5:Y:S04]  /*0c80*/  LDG.E R24, desc[UR10][R2.64+-0xc] ;  /* 0xfffff40a02187981 */ /* 0x000f68000c1e1900 */
[----:B------:R-:W2:Y:S04]  /*0c90*/  LDS R13, [R8+-0x20] ;  /* 0xffffe000080d7984 */ /* 0x000ea80000000800 */
[----:B------:R-:W5:Y:S04]  /*0ca0*/  LDG.E R12, desc[UR10][R2.64+-0x8] ;  /* 0xfffff80a020c7981 */ /* 0x000f68000c1e1900 */
[----:B------:R-:W3:Y:S04]  /*0cb0*/  LDS R27, [R8+-0x1c] ;  /* 0xffffe400081b7984 */ /* 0x000ee80000000800 */
[----:B------:R-:W5:Y:S04]  /*0cc0*/  LDG.E R10, desc[UR10][R2.64+-0x4] ;  /* 0xfffffc0a020a7981 */ /* 0x000f68000c1e1900 */
[----:B------:R-:W4:Y:S04]  /*0cd0*/  LDS R18, [R8+-0x18] ;  /* 0xffffe80008127984 */ /* 0x000f280000000800 */
[----:B------:R-:W5:Y:S04]  /*0ce0*/  LDG.E R11, desc[UR10][R2.64] ;  /* 0x0000000a020b7981 */ /* 0x000f68000c1e1900 */
[----:B------:R-:W5:Y:S04]  /*0cf0*/  LDG.E R16, desc[UR10][R2.64+0x8] ;  /* 0x0000080a02107981 */ /* 0x000f68000c1e1900 */
[----:B------:R-:W5:Y:S01]  /*0d00*/  LDS R26, [R8+-0x14] ;  /* 0xffffec00081a7984 */ /* 0x000f620000000800 */
[----:B--2---:R-:W-:-:S03]  /*0d10*/  FFMA R14, R14, R13, R19 ;  /* 0x0000000d0e0e7223 */ /* 0x004fc60000000013 */
[----:B------:R-:W2:Y:S01]  /*0d20*/  LDG.E R13, desc[UR10][R2.64+0x4] ;  /* 0x0000040a020d7981 */ /* 0x000ea2000c1e1900 */
[----:B---3--:R-:W-:-:S03]  /*0d30*/  FFMA R28, R15, R27, R14 ;  /* 0x0000001b0f1c7223 */ /* 0x008fc6000000000e */
[----:B------:R-:W3:Y:S04]  /*0d40*/  LDG.E R15, desc[UR10][R2.64+0xc] ;  /* 0x00000c0a020f7981 */ /* 0x000ee8000c1e1900 */
[----:B------:R-:W3:Y:S01]  /*0d50*/  LDG.E R14, desc[UR10][R2.64+0x10] ;  /* 0x0000100a020e7981 */ /* 0x000ee2000c1e1900 */
[----:B----4-:R-:W-:-:S03]  /*0d60*/  FFMA R28, R17, R18, R28 ;  /* 0x00000012111c7223 */ /* 0x010fc6000000001c */
[----:B------:R-:W4:Y:S04]  /*0d70*/  LDG.E R18, desc[UR10][R2.64+0x14] ;  /* 0x0000140a02127981 */ /* 0x000f28000c1e1900 */
[----:B------:R-:W4:Y:S04]  /*0d80*/  LDG.E R17, desc[UR10][R2.64+0x18] ;  /* 0x0000180a02117981 */ /* 0x000f28000c1e1900 */
[----:B------:R0:W4:Y:S01]  /*0d90*/  LDG.E R19, desc[UR10][R2.64+0x1c] ;  /* 0x00001c0a02137981 */ /* 0x000122000c1e1900 */
[----:B-----5:R-:W-:-:S03]  /*0da0*/  FFMA R26, R25, R26, R28 ;  /* 0x0000001a191a7223 */ /* 0x020fc6000000001c */
[----:B------:R-:W1:Y:S04]  /*0db0*/  LDS R25, [R8+-0x10] ;  /* 0xfffff00008197984 */ /* 0x000e680000000800 */
[----:B------:R-:W-:Y:S01]  /*0dc0*/  LDS R27, [R8+-0x4] ;  /* 0xfffffc00081b7984 */ /* 0x000fe20000000800 */
[----:B-1----:R-:W-:-:S03]  /*0dd0*/  FFMA R23, R23, R25, R26 ;  /* 0x0000001917177223 */ /* 0x002fc6000000001a */
[----:B------:R-:W1:Y:S04]  /*0de0*/  LDS R25, [R8+-0xc] ;  /* 0xfffff40008197984 */ /* 0x000e680000000800 */
[----:B------:R-:W5:Y:S01]  /*0df0*/  LDS R26, [R8+-0x8] ;  /* 0xfffff800081a7984 */ /* 0x000f620000000800 */
[----:B-1----:R-:W-:-:S03]  /*0e00*/  FFMA R23, R24, R25, R23 ;  /* 0x0000001918177223 */ /* 0x002fc60000000017 */
[----:B------:R-:W1:Y:S01]  /*0e10*/  LDS R24, [R8] ;  /* 0x0000000008187984 */ /* 0x000e620000000800 */
[----:B-----5:R-:W-:-:S03]  /*0e20*/  FFMA R25, R12, R26, R23 ;  /* 0x0000001a0c197223 */ /* 0x020fc60000000017 */
[----:B------:R-:W2:Y:S04]  /*0e30*/  LDS R12, [R8+0x4] ;  /* 0x00000400080c7984 */ /* 0x000ea80000000800 */
[----:B------:R-:W5:Y:S01]  /*0e40*/  LDS R23, [R8+0x8] ;  /* 0x0000080008177984 */ /* 0x000f620000000800 */
[----:B------:R-:W-:-:S03]  /*0e50*/  FFMA R26, R10, R27, R25 ;  /* 0x0000001b0a1a7223 */ /* 0x000fc60000000019 */
[----:B------:R-:W3:Y:S04]  /*0e60*/  LDS R10, [R8+0xc] ;  /* 0x00000c00080a7984 */ /* 0x000ee80000000800 */
[----:B------:R-:W3:Y:S01]  /*0e70*/  LDS R25, [R8+0x10] ;  /* 0x0000100008197984 */ /* 0x000ee20000000800 */
[----:B-1----:R-:W-:-:S03]  /*0e80*/  FFMA R26, R11, R24, R26 ;  /* 0x000000180b1a7223 */ /* 0x002fc6000000001a */
[----:B------:R-:W4:Y:S04]  /*0e90*/  LDS R11, [R8+0x14] ;  /* 0x00001400080b7984 */ /* 0x000f280000000800 */
[----:B------:R-:W1:Y:S01]  /*0ea0*/  LDS R24, [R8+0x18] ;  /* 0x0000180008187984 */ /* 0x000e620000000800 */
[----:B------:R-:W-:-:S05]  /*0eb0*/  VIADD R9, R9, 0x10 ;  /* 0x0000001009097836 */ /* 0x000fca0000000000 */
[----:B------:R-:W-:Y:S02]  /*0ec0*/  ISETP.NE.AND P2, PT, R9, RZ, PT ;  /* 0x000000ff0900720c */ /* 0x000fe40003f45270 */
[----:B0-----:R-:W-:-:S04]  /*0ed0*/  IADD3 R2, P3, PT, R2, 0x40, RZ ;  /* 0x0000004002027810 */ /* 0x001fc80007f7e0ff */
[----:B------:R-:W-:Y:S01]  /*0ee0*/  IADD3.X R3, PT, PT, RZ, R3, RZ, P3, !PT ;  /* 0x00000003ff037210 */ /* 0x000fe20001ffe4ff */
[----:B--2---:R-:W-:Y:S02]  /*0ef0*/  FFMA R13, R13, R12, R26 ;  /* 0x0000000c0d0d7223 */ /* 0x004fe4000000001a */
[----:B------:R0:W2:Y:S02]  /*0f00*/  LDS R12, [R8+0x1c] ;  /* 0x00001c00080c7984 */ /* 0x0000a40000000800 */
[----:B-----5:R-:W-:-:S04]  /*0f10*/  FFMA R16, R16, R23, R13 ;  /* 0x0000001710107223 */ /* 0x020fc8000000000d */
[----:B---3--:R-:W-:-:S04]  /*0f20*/  FFMA R15, R15, R10, R16 ;  /* 0x0000000a0f0f7223 */ /* 0x008fc80000000010 */
[----:B------:R-:W-:-:S04]  /*0f30*/  FFMA R15, R14, R25, R15 ;  /* 0x000000190e0f7223 */ /* 0x000fc8000000000f */
[----:B----4-:R-:W-:-:S04]  /*0f40*/  FFMA R18, R18, R11, R15 ;  /* 0x0000000b12127223 */ /* 0x010fc8000000000f */
[----:B-1----:R-:W-:Y:S01]  /*0f50*/  FFMA R18, R17, R24, R18 ;  /* 0x0000001811127223 */ /* 0x002fe20000000012 */
[----:B0-----:R-:W-:-:S03]  /*0f60*/  VIADD R8, R8, 0x40 ;  /* 0x0000004008087836 */ /* 0x001fc60000000000 */
[----:B--2---:R-:W-:Y:S01]  /*0f70*/  FFMA R19, R19, R12, R18 ;  /* 0x0000000c13137223 */ /* 0x004fe20000000012 */
[----:B------:R-:W-:Y:S06]  /*0f80*/  @P2 BRA `(.L_x_9) ;  /* 0xfffffffc00282947 */ /* 0x000fec000383ffff */
[----:B------:R-:W-:-:S07]  /*0f90*/  MOV R8, R4 ;  /* 0x0000000400087202 */ /* 0x000fce0000000f00 */
.L_x_8:
[----:B------:R-:W-:-:S13]  /*0fa0*/  ISETP.NE.AND P2, PT, R20, RZ, PT ;  /* 0x000000ff1400720c */ /* 0x000fda0003f45270 */
[----:B------:R-:W-:Y:S05]  /*0fb0*/  @!P2 BRA `(.L_x_10) ;  /* 0x00000004007ca947 */ /* 0x000fea0003800000 */
[----:B------:R-:W-:Y:S01]  /*0fc0*/  ISETP.NE.AND P2, PT, R21, RZ, PT ;  /* 0x000000ff1500720c */ /* 0x000fe20003f45270 */
[----:B------:R-:W-:-:S12]  /*0fd0*/  @!P0 BRA `(.L_x_11) ;  /* 0x0000000000988947 */ /* 0x000fd80003800000 */
[----:B---3--:R-:W0:Y:S01]  /*0fe0*/  LDC.64 R10, c[0x0][0x390] ;  /* 0x0000e400ff0a7b82 */ /* 0x008e220000000a00 */
[C---:B------:R-:W-:Y:S01]  /*0ff0*/  IADD3 R9, P3, PT, R8.reuse, UR5, RZ ;  /* 0x0000000508097c10 */ /* 0x040fe2000ff7e0ff */
[----:B------:R-:W-:-:S03]  /*1000*/  VIADD R23, R8, UR5 ;  /* 0x0000000508177c36 */ /* 0x000fc60008000000 */
[----:B------:R-:W-:-:S03]  /*1010*/  IADD3.X R12, PT, PT, RZ, RZ, RZ, P3, !PT ;  /* 0x000000ffff0c7210 */ /* 0x000fc60001ffe4ff */
[----:B------:R-:W1:Y:S01]  /*1020*/  LDC.64 R2, c[0x0][0x390] ;  /* 0x0000e400ff027b82 */ /* 0x000e620000000a00 */
[----:B0-----:R-:W-:-:S06]  /*1030*/  IMAD.WIDE.U32 R16, R23, 0x4, R10 ;  /* 0x0000000417107825 */ /* 0x001fcc00078e000a */
[----:B------:R0:W2:Y:S01]  /*1040*/  LDG.E R16, desc[UR10][R16.64] ;  /* 0x0000000a10107981 */ /* 0x0000a2000c1e1900 */
[----:B-1----:R-:W-:-:S04]  /*1050*/  LEA R2, P3, R9, R2, 0x2 ;  /* 0x0000000209027211 */ /* 0x002fc800078610ff */
[----:B------:R-:W-:-:S05]  /*1060*/  LEA.HI.X R3, R9, R3, R12, 0x2, P3 ;  /* 0x0000000309037211 */ /* 0x000fca00018f140c */
[----:B------:R-:W3:Y:S04]  /*1070*/  LDG.E R14, desc[UR10][R2.64+0x4] ;  /* 0x0000040a020e7981 */ /* 0x000ee8000c1e1900 */
[----:B------:R-:W4:Y:S04]  /*1080*/  LDG.E R13, desc[UR10][R2.64+0x8] ;  /* 0x0000080a020d7981 */ /* 0x000f28000c1e1900 */
[----:B------:R-:W5:Y:S04]  /*1090*/  LDG.E R12, desc[UR10][R2.64+0xc] ;  /* 0x00000c0a020c7981 */ /* 0x000f68000c1e1900 */
[----:B------:R-:W5:Y:S04]  /*10a0*/  LDG.E R11, desc[UR10][R2.64+0x10] ;  /* 0x0000100a020b7981 */ /* 0x000f68000c1e1900 */
[----:B------:R-:W5:Y:S04]  /*10b0*/  LDG.E R10, desc[UR10][R2.64+0x14] ;  /* 0x0000140a020a7981 */ /* 0x000f68000c1e1900 */
[----:B------:R-:W5:Y:S04]  /*10c0*/  LDG.E R9, desc[UR10][R2.64+0x18] ;  /* 0x0000180a02097981 */ /* 0x000f68000c1e1900 */
[----:B------:R1:W5:Y:S01]  /*10d0*/  LDG.E R15, desc[UR10][R2.64+0x1c] ;  /* 0x00001c0a020f7981 */ /* 0x000362000c1e1900 */
[----:B------:R-:W0:Y:S01]  /*10e0*/  S2R R25, SR_CgaCtaId ;  /* 0x0000000000197919 */ /* 0x000e220000008800 */
[----:B------:R-:W-:Y:S01]  /*10f0*/  MOV R18, 0x400 ;  /* 0x0000040000127802 */ /* 0x000fe20000000f00 */
[----:B------:R-:W-:-:S03]  /*1100*/  VIADD R23, R23, UR4 ;  /* 0x0000000417177c36 */ /* 0x000fc60008000000 */
[----:B0-----:R-:W-:-:S04]  /*1110*/  LEA R18, R25, R18, 0x18 ;  /* 0x0000001219127211 */ /* 0x001fc800078ec0ff */
[----:B------:R-:W-:-:S05]  /*1120*/  LEA R23, R23, R18, 0x2 ;  /* 0x0000001217177211 */ /* 0x000fca00078e10ff */
[----:B------:R-:W2:Y:S04]  /*1130*/  LDS R25, [R23] ;  /* 0x0000000017197984 */ /* 0x000ea80000000800 */
[----:B------:R-:W3:Y:S04]  /*1140*/  LDS R26, [R23+0x4] ;  /* 0x00000400171a7984 */ /* 0x000ee80000000800 */
[----:B------:R-:W4:Y:S04]  /*1150*/  LDS R27, [R23+0x8] ;  /* 0x00000800171b7984 */ /* 0x000f280000000800 */
[----:B------:R-:W5:Y:S04]  /*1160*/  LDS R17, [R23+0xc] ;  /* 0x00000c0017117984 */ /* 0x000f680000000800 */
[----:B------:R-:W0:Y:S04]  /*1170*/  LDS R18, [R23+0x10] ;  /* 0x0000100017127984 */ /* 0x000e280000000800 */
[----:B-1----:R-:W1:Y:S04]  /*1180*/  LDS R3, [R23+0x14] ;  /* 0x0000140017037984 */ /* 0x002e680000000800 */
[----:B------:R-:W1:Y:S04]  /*1190*/  LDS R2, [R23+0x18] ;  /* 0x0000180017027984 */ /* 0x000e680000000800 */
[----:B------:R-:W1:Y:S01]  /*11a0*/  LDS R24, [R23+0x1c] ;  /* 0x00001c0017187984 */ /* 0x000e620000000800 */
[----:B------:R-:W-:-:S02]  /*11b0*/  VIADD R8, R8, 0x8 ;  /* 0x0000000808087836 */ /* 0x000fc40000000000 */
[----:B--2---:R-:W-:-:S04]  /*11c0*/  FFMA R25, R16, R25, R19 ;  /* 0x0000001910197223 */ /* 0x004fc80000000013 */
[----:B---3--:R-:W-:-:S04]  /*11d0*/  FFMA R14, R14, R26, R25 ;  /* 0x0000001a0e0e7223 */ /* 0x008fc80000000019 */
[----:B----4-:R-:W-:-:S04]  /*11e0*/  FFMA R13, R13, R27, R14 ;  /* 0x0000001b0d0d7223 */ /* 0x010fc8000000000e */
[----:B-----5:R-:W-:-:S04]  /*11f0*/  FFMA R12, R12, R17, R13 ;  /* 0x000000110c0c7223 */ /* 0x020fc8000000000d */
[----:B0-----:R-:W-:-:S04]  /*1200*/  FFMA R11, R11, R18, R12 ;  /* 0x000000120b0b7223 */ /* 0x001fc8000000000c */
[----:B-1----:R-:W-:-:S04]  /*1210*/  FFMA R10, R10, R3, R11 ;  /* 0x000000030a0a7223 */ /* 0x002fc8000000000b */
[----:B------:R-:W-:-:S04]  /*1220*/  FFMA R2, R9, R2, R10 ;  /* 0x0000000209027223 */ /* 0x000fc8000000000a */
[----:B------:R-:W-:-:S07]  /*1230*/  FFMA R19, R15, R24, R2 ;  /* 0x000000180f137223 */ /* 0x000fce0000000002 */
.L_x_11:
[----:B------:R-:W-:Y:S05]  /*1240*/  @!P2 BRA `(.L_x_10) ;  /* 0x0000000000d8a947 */ /* 0x000fea0003800000 */
[----:B------:R-:W-:Y:S01]  /*1250*/  ISETP.NE.AND P2, PT, R22, RZ, PT ;  /* 0x000000ff1600720c */ /* 0x000fe20003f45270 */
[----:B------:R-:W-:-:S12]  /*1260*/  @!P1 BRA `(.L_x_12) ;  /* 0x0000000000689947 */ /* 0x000fd80003800000 */
[----:B---3--:R-:W0:Y:S01]  /*1270*/  LDC.64 R10, c[0x0][0x390] ;  /* 0x0000e400ff0a7b82 */ /* 0x008e220000000a00 */
[C---:B------:R-:W-:Y:S02]  /*1280*/  IADD3 R12, P3, PT, R8.reuse, UR5, RZ ;  /* 0x00000005080c7c10 */ /* 0x040fe4000ff7e0ff */
[----:B------:R-:W-:-:S03]  /*1290*/  IADD3 R9, PT, PT, R8, UR5, RZ ;  /* 0x0000000508097c10 */ /* 0x000fc6000fffe0ff */
[----:B------:R-:W-:Y:S02]  /*12a0*/  IMAD.X R13, RZ, RZ, RZ, P3 ;  /* 0x000000ffff0d7224 */ /* 0x000fe400018e06ff */
[----:B------:R-:W1:Y:S01]  /*12b0*/  LDC.64 R2, c[0x0][0x390] ;  /* 0x0000e400ff027b82 */ /* 0x000e620000000a00 */
[----:B0-----:R-:W-:-:S06]  /*12c0*/  IMAD.WIDE.U32 R10, R9, 0x4, R10 ;  /* 0x00000004090a7825 */ /* 0x001fcc00078e000a */
[----:B------:R0:W2:Y:S01]  /*12d0*/  LDG.E R10, desc[UR10][R10.64] ;  /* 0x0000000a0a0a7981 */ /* 0x0000a2000c1e1900 */
[----:B-1----:R-:W-:-:S04]  /*12e0*/  LEA R2, P3, R12, R2, 0x2 ;  /* 0x000000020c027211 */ /* 0x002fc800078610ff */
[----:B------:R-:W-:-:S05]  /*12f0*/  LEA.HI.X R3, R12, R3, R13, 0x2, P3 ;  /* 0x000000030c037211 */ /* 0x000fca00018f140d */
[----:B------:R-:W3:Y:S04]  /*1300*/  LDG.E R15, desc[UR10][R2.64+0x4] ;  /* 0x0000040a020f7981 */ /* 0x000ee8000c1e1900 */
[----:B------:R-:W4:Y:S04]  /*1310*/  LDG.E R17, desc[UR10][R2.64+0x8] ;  /* 0x0000080a02117981 */ /* 0x000f28000c1e1900 */
[----:B------:R-:W5:Y:S01]  /*1320*/  LDG.E R23, desc[UR10][R2.64+0xc] ;  /* 0x00000c0a02177981 */ /* 0x000f62000c1e1900 */
[----:B------:R-:W1:Y:S01]  /*1330*/  S2R R13, SR_CgaCtaId ;  /* 0x00000000000d7919 */ /* 0x000e620000008800 */
[----:B------:R-:W-:-:S02]  /*1340*/  MOV R12, 0x400 ;  /* 0x00000400000c7802 */ /* 0x000fc40000000f00 */
[----:B------:R-:W-:Y:S02]  /*1350*/  IADD3 R9, PT, PT, R9, UR4, RZ ;  /* 0x0000000409097c10 */ /* 0x000fe4000fffe0ff */
[----:B-1----:R-:W-:-:S05]  /*1360*/  LEA R12, R13, R12, 0x18 ;  /* 0x0000000c0d0c7211 */ /* 0x002fca00078ec0ff */
[----:B------:R-:W-:-:S05]  /*1370*/  IMAD R9, R9, 0x4, R12 ;  /* 0x0000000409097824 */ /* 0x000fca00078e020c */
[----:B------:R-:W2:Y:S04]  /*1380*/  LDS R12, [R9] ;  /* 0x00000000090c7984 */ /* 0x000ea80000000800 */
[----:B------:R-:W3:Y:S04]  /*1390*/  LDS R13, [R9+0x4] ;  /* 0x00000400090d7984 */ /* 0x000ee80000000800 */
[----:B0-----:R-:W4:Y:S04]  /*13a0*/  LDS R11, [R9+0x8] ;  /* 0x00000800090b7984 */ /* 0x001f280000000800 */
[----:B------:R-:W5:Y:S01]  /*13b0*/  LDS R14, [R9+0xc] ;  /* 0x00000c00090e7984 */ /* 0x000f620000000800 */
[----:B------:R-:W-:Y:S01]  /*13c0*/  IADD3 R8, PT, PT, R8, 0x4, RZ ;  /* 0x0000000408087810 */ /* 0x000fe20007ffe0ff */
[----:B--2---:R-:W-:-:S04]  /*13d0*/  FFMA R10, R10, R12, R19 ;  /* 0x0000000c0a0a7223 */ /* 0x004fc80000000013 */
[----:B---3--:R-:W-:-:S04]  /*13e0*/  FFMA R10, R15, R13, R10 ;  /* 0x0000000d0f0a7223 */ /* 0x008fc8000000000a */
[----:B----4-:R-:W-:-:S04]  /*13f0*/  FFMA R10, R17, R11, R10 ;  /* 0x0000000b110a7223 */ /* 0x010fc8000000000a */
[----:B-----5:R-:W-:-:S07]  /*1400*/  FFMA R19, R23, R14, R10 ;  /* 0x0000000e17137223 */ /* 0x020fce000000000a */
.L_x_12:
[----:B------:R-:W-:Y:S05]  /*1410*/  @!P2 BRA `(.L_x_10) ;  /* 0x000000000064a947 */ /* 0x000fea0003800000 */
[----:B------:R-:W0:Y:S01]  /*1420*/  LDC.64 R2, c[0x0][0x390] ;  /* 0x0000e400ff027b82 */ /* 0x000e220000000a00 */
[----:B---3--:R-:W-:-:S04]  /*1430*/  VIADD R9, R8, UR5 ;  /* 0x0000000508097c36 */ /* 0x008fc80008000000 */
[----:B0-----:R-:W-:-:S06]  /*1440*/  IMAD.WIDE.U32 R2, R9, 0x4, R2 ;  /* 0x0000000409027825 */ /* 0x001fcc00078e0002 */
[----:B------:R-:W2:Y:S01]  /*1450*/  LDG.E R2, desc[UR10][R2.64] ;  /* 0x0000000a02027981 */ /* 0x000ea2000c1e1900 */
[----:B------:R-:W-:Y:S02]  /*1460*/  MOV R10, 0x400 ;  /* 0x00000400000a7802 */ /* 0x000fe40000000f00 */
[----:B------:R-:W-:Y:S01]  /*1470*/  IADD3 R9, PT, PT, R9, UR4, RZ ;  /* 0x0000000409097c10 */ /* 0x000fe2000fffe0ff */
[----:B------:R-:W0:Y:S01]  /*1480*/  S2R R11, SR_CgaCtaId ;  /* 0x00000000000b7919 */ /* 0x000e220000008800 */
[----:B------:R-:W-:Y:S02]  /*1490*/  ISETP.NE.AND P2, PT, R22, 0x1, PT ;  /* 0x000000011600780c */ /* 0x000fe40003f45270 */
[----:B0-----:R-:W-:-:S05]  /*14a0*/  LEA R10, R11, R10, 0x18 ;  /* 0x0000000a0b0a7211 */ /* 0x001fca00078ec0ff */
[----:B------:R-:W-:-:S05]  /*14b0*/  IMAD R12, R9, 0x4, R10 ;  /* 0x00000004090c7824 */ /* 0x000fca00078e020a */
[----:B------:R-:W2:Y:S02]  /*14c0*/  LDS R9, [R12] ;  /* 0x000000000c097984 */ /* 0x000ea40000000800 */
[----:B--2---:R-:W-:Y:S01]  /*14d0*/  FFMA R19, R2, R9, R19 ;  /* 0x0000000902137223 */ /* 0x004fe20000000013 */
[----:B------:R-:W-:Y:S06]  /*14e0*/  @!P2 BRA `(.L_x_10) ;  /* 0x000000000030a947 */ /* 0x000fec0003800000 */
[----:B------:R-:W0:Y:S01]  /*14f0*/  LDC.64 R2, c[0x0][0x390] ;  /* 0x0000e400ff027b82 */ /* 0x000e220000000a00 */
[----:B------:R-:W-:Y:S02]  /*1500*/  IADD3 R8, P2, PT, R8, UR5, RZ ;  /* 0x0000000508087c10 */ /* 0x000fe4000ff5e0ff */
[----:B------:R-:W-:Y:S02]  /*1510*/  ISETP.NE.AND P3, PT, R22, 0x2, PT ;  /* 0x000000021600780c */ /* 0x000fe40003f65270 */
[----:B------:R-:W-:-:S11]  /*1520*/  IADD3.X R9, PT, PT, RZ, RZ, RZ, P2, !PT ;  /* 0x000000ffff097210 */ /* 0x000fd600017fe4ff */
[----:B------:R-:W-:Y:S01]  /*1530*/  @P3 LDS R11, [R12+0x8] ;  /* 0x000008000c0b3984 */ /* 0x000fe20000000800 */
[----:B0-----:R-:W-:-:S04]  /*1540*/  LEA R2, P2, R8, R2, 0x2 ;  /* 0x0000000208027211 */ /* 0x001fc800078410ff */
[----:B------:R-:W-:Y:S02]  /*1550*/  LEA.HI.X R3, R8, R3, R9, 0x2, P2 ;  /* 0x0000000308037211 */ /* 0x000fe400010f1409 */
[----:B------:R-:W0:Y:S04]  /*1560*/  LDS R9, [R12+0x4] ;  /* 0x000004000c097984 */ /* 0x000e280000000800 */
[----:B------:R-:W0:Y:S04]  /*1570*/  LDG.E R8, desc[UR10][R2.64+0x4] ;  /* 0x0000040a02087981 */ /* 0x000e28000c1e1900 */
[----:B------:R-:W2:Y:S01]  /*1580*/  @P3 LDG.E R10, desc[UR10][R2.64+0x8] ;  /* 0x0000080a020a3981 */ /* 0x000ea2000c1e1900 */
[----:B0-----:R-:W-:-:S04]  /*1590*/  FFMA R19, R8, R9, R19 ;  /* 0x0000000908137223 */ /* 0x001fc80000000013 */
[----:B--2---:R-:W-:-:S07]  /*15a0*/  @P3 FFMA R19, R10, R11, R19 ;  /* 0x0000000b0a133223 */ /* 0x004fce0000000013 */
.L_x_10:
[----:B------:R-:W0:Y:S01]  /*15b0*/  LDCU UR5, c[0x0][0x3ac] ;  /* 0x00007580ff0577ac */ /* 0x000e220008000800 */
[----:B------:R-:W-:-:S04]  /*15c0*/  UIADD3 UR4, UPT, UPT, UR4, 0x1, URZ ;  /* 0x0000000104047890 */ /* 0x000fc8000fffe0ff */
[----:B0-----:R-:W-:-:S09]  /*15d0*/  UISETP.NE.AND UP0, UPT, UR4, UR5, UPT ;  /* 0x000000050400728c */ /* 0x001fd2000bf05270 */
[----:B------:R-:W-:Y:S05]  /*15e0*/  BRA.U UP0, `(.L_x_13) ;  /* 0xfffffff5004c7547 */ /* 0x000fea000b83ffff */
.L_x_7:
[----:B------:R-:W0:Y:S01]  /*15f0*/  LDC.64 R2, c[0x0][0x388] ;  /* 0x0000e200ff027b82 */ /* 0x000e220000000a00 */
[----:B------:R-:W1:Y:S02]  /*1600*/  LDCU UR4, c[0x0][0x3a0] ;  /* 0x00007400ff0477ac */ /* 0x000e640008000800 */
[----:B-1----:R-:W-:-:S04]  /*1610*/  IMAD R5, R5, UR4, R0 ;  /* 0x0000000405057c24 */ /* 0x002fc8000f8e0200 */
[----:B0-----:R-:W-:-:S05]  /*1620*/  IMAD.WIDE R2, R5, 0x4, R2 ;  /* 0x0000000405027825 */ /* 0x001fca00078e0202 */
[----:B------:R-:W-:Y:S01]  /*1630*/  REDG.E.ADD.F32.FTZ.RN.STRONG.GPU desc[UR10][R2.64], R19 ;  /* 0x00000013020079a6 */ /* 0x000fe2000c12f30a */
[----:B------:R-:W-:Y:S05]  /*1640*/  EXIT ;  /* 0x000000000000794d */ /* 0x000fea0003800000 */
.L_x_14:
[----:B------:R-:W-:-:S00]  /*1650*/  BRA `(.L_x_14) ;  /* 0xfffffffc00fc7947 */ /* 0x000fc0000383ffff */
[----:B------:R-:W-:-:S00]  /*1660*/  NOP ;  /* 0x0000000000007918 */ /* 0x000fc00000000000 */
        /* <DEDUP_REMOVED lines=9> */
.L_x_15:


//--------------------- .nv.shared._Z18convolution_sharedPfS_S_iiiiiii --------------------------
	.section	.nv.shared._Z18convolution_sharedPfS_S_iiiiiii,"aw",@nobits
	.sectionflags	@""
	.align	16
	.zero		1024


//--------------------- .nv.shared.reserved.0     --------------------------
	.section	.nv.shared.reserved.0,"aw",@nobits
	.weak		__nv_reservedSMEM_offset_0_alias
	.size		__nv_reservedSMEM_offset_0_alias, 0, 64
	.other		__nv_reservedSMEM_offset_0_alias,@"STO_CUDA_RESERVED_SHARED STV_DEFAULT"
__nv_reservedSMEM_offset_0_alias:
	.zero		0
	.zero		64


//--------------------- .nv.constant0._Z18convolution_sharedPfS_S_iiiiiii --------------------------
	.section	.nv.constant0._Z18convolution_sharedPfS_S_iiiiiii,"a",@progbits
	.sectionflags	@""
	.align	4
.nv.constant0._Z18convolution_sharedPfS_S_iiiiiii:
	.zero		948


//--------------------- SYMBOLS --------------------------

	.type		.nv.reservedSmem.offset0,@object
	.size		.nv.reservedSmem.offset0,0x4
	.type		.nv.reservedSmem.cap,@object
	.size		.nv.reservedSmem.cap,0x4
